// auto-generated by cutlass_sweep.gemm — config: {"arch": "sm_100", "cluster_m": 1, "cluster_n": 1, "dtype": "e4m3", "dtype_b": "e4m3", "layout": "nt", "stages": 0, "tile_k": 32, "tile_m": 128, "tile_n": 256}
#include "cutlass/cutlass.h"
#include "cutlass/gemm/collective/collective_builder.hpp"
#include "cutlass/gemm/device/gemm_universal_adapter.h"
#include "cutlass/gemm/kernel/gemm_universal.hpp"
#include "cutlass/epilogue/collective/collective_builder.hpp"

using ElemA = cutlass::float_e4m3_t;
using ElemB = cutlass::float_e4m3_t;
using ElemCD = cutlass::float_e4m3_t;
using Acc  = float;
using TileShape    = cute::Shape<cute::_128, cute::_256, cute::_32>;
using ClusterShape = cute::Shape<cute::_1, cute::_1, cute::_1>;

using CollectiveEpilogue = typename cutlass::epilogue::collective::CollectiveBuilder<
    cutlass::arch::Sm100, cutlass::arch::OpClassTensorOp,
    TileShape, ClusterShape,
    cutlass::epilogue::collective::EpilogueTileAuto,
    Acc, Acc,
    ElemCD, cutlass::layout::RowMajor, 128 / cutlass::sizeof_bits<ElemCD>::value,
    ElemCD, cutlass::layout::RowMajor, 128 / cutlass::sizeof_bits<ElemCD>::value,
    cutlass::epilogue::collective::EpilogueScheduleAuto
  >::CollectiveOp;

using CollectiveMainloop = typename cutlass::gemm::collective::CollectiveBuilder<
    cutlass::arch::Sm100, cutlass::arch::OpClassTensorOp,
    ElemA, cutlass::layout::RowMajor, 128 / cutlass::sizeof_bits<ElemA>::value,
    ElemB, cutlass::layout::ColumnMajor, 128 / cutlass::sizeof_bits<ElemB>::value,
    Acc,
    TileShape, ClusterShape,
    cutlass::gemm::collective::StageCountAutoCarveout<static_cast<int>(sizeof(typename CollectiveEpilogue::SharedStorage))>,
    cutlass::gemm::collective::KernelScheduleAuto
  >::CollectiveOp;

using GemmKernel = cutlass::gemm::kernel::GemmUniversal<
    cute::Shape<int,int,int,int>,
    CollectiveMainloop,
    CollectiveEpilogue
>;
using Gemm = cutlass::gemm::device::GemmUniversalAdapter<GemmKernel>;

// Force the device kernel symbol into the cubin without needing a host main.
auto* _anchor = &cutlass::device_kernel<GemmKernel>;


// ===== COMPILED SASS (sm_100a) =====

	.target	sm_100a

	.elftype	@"ET_EXEC"


//--------------------- .note.nv.tkinfo           --------------------------
	.section	.note.nv.tkinfo,"",@"SHT_NOTE"
	.sectionflags	@"SHF_NOTE_NV_TKINFO"
	.tkinfo
        /*0018*/ 	.word	0x00000002
        /*0030*/ 	.string	""
        /*0030*/ 	.string	"ptxas"
        /*0030*/ 	.string	"Cuda compilation tools, release 13.0, V13.0.88"
        /*0030*/ 	.string	"Build cuda_13.0.r13.0/compiler.36424714_0"
        /*0030*/ 	.string	"-arch sm_100a -m 64 "



//--------------------- .note.nv.cuinfo           --------------------------
	.section	.note.nv.cuinfo,"",@"SHT_NOTE"
	.sectionflags	@"SHF_NOTE_NV_CUINFO"
        /*0018*/ 	.short	0x0002
        /*001a*/ 	.short	0x0064
        /*001c*/ 	.short	0x0082
	.zero		2


//--------------------- .nv.info                  --------------------------
	.section	.nv.info,"",@"SHT_CUDA_INFO"
	.align	4


	//----- nvinfo : EIATTR_REGCOUNT
	.align		4
        /*0000*/ 	.byte	0x04, 0x2f
        /*0002*/ 	.short	(.L_20 - .L_19)
	.align		4
.L_19:
        /*0004*/ 	.word	index@(_ZN7cutlass13device_kernelINS_4gemm6kernel13GemmUniversalIN4cute5tupleIJiiiiEEENS1_10collective13CollectiveMmaINS1_35MainloopSm100TmaUmmaWarpSpecializedILi14ELi2ELi2ENS5_IJNS4_1CILi1EEESB_SB_EEEEENS5_IJNSA_ILi128EEENSA_ILi256EEENSA_ILi32EEEEEENS_12float_e4m3_tENS5_IJlSB_lEEESI_SJ_NS4_8TiledMMAINS4_8MMA_AtomIJNS4_10MMA_TraitsINS4_19SM100_MMA_F8F6F4_SSEJSI_SI_fSE_SF_NS4_17integral_constantINS4_4UMMA5MajorELSQ_0EEESR_NSO_INSP_7ScaleInELSS_0EEEST_EEEEEENS4_6LayoutISC_NS5_IJNSA_ILi0EEESX_SX_EEEEENS5_IJNS4_10UnderscoreES10_S10_EEEEENS4_13SM90_TMA_LOADENS4_14ComposedLayoutINS4_7SwizzleILi1ELi4ELi3EEENS4_18smem_ptr_flag_bitsILi8EEENSW_INS5_IJNSA_ILi8EEESG_EEENS5_IJSG_SB_EEEEEEEvNS4_8identityES13_S1D_vS1E_EENS_8epilogue10collective18CollectiveEpilogueINS1G_23Sm100TmaWarpSpecializedILi4ELi2ELi64ELb0ELb0EEEJSH_NS5_IJNSW_ISE_SB_EENSW_INSA_ILi64EEESB_EEEEESI_SJ_SI_SJ_NS1G_6fusion15FusionCallbacksIS1K_NS1P_17LinearCombinationISI_fSI_fLNS_15FloatRoundStyleE2EEESH_S1O_JEEENS4_5SM1004TMEM4LOAD26SM100_TMEM_LOAD_32dp32b64xES13_NS14_INS15_ILi2ELi4ELi3EEES18_NSW_INS5_IJS19_S1M_EEENS5_IJS1M_SB_EEEEEEENS4_39AutoVectorizingCopyWithAssumedAlignmentILi128EEENS4_14SM90_TMA_STOREES23_S25_S25_EEEvvEEEEvNT_6ParamsE)
        /*0008*/ 	.word	0x000000e0


	//----- nvinfo : EIATTR_FRAME_SIZE
	.align		4
.L_20:
        /*000c*/ 	.byte	0x04, 0x11
        /*000e*/ 	.short	(.L_22 - .L_21)
	.align		4
.L_21:
        /*0010*/ 	.word	index@($__internal_2_$__cuda_sm10x_tcgen05_guardrail_trap_unallocated_columns_being_dealloced)
        /*0014*/ 	.word	0x00000000


	//----- nvinfo : EIATTR_FRAME_SIZE
	.align		4
.L_22:
        /*0018*/ 	.byte	0x04, 0x11
        /*001a*/ 	.short	(.L_24 - .L_23)
	.align		4
.L_23:
        /*001c*/ 	.word	index@($__internal_1_$__cuda_sm10x_tcgen05_guardrail_trap_phase_invalid_during_alloc)
        /*0020*/ 	.word	0x00000000


	//----- nvinfo : EIATTR_FRAME_SIZE
	.align		4
.L_24:
        /*0024*/ 	.byte	0x04, 0x11
        /*0026*/ 	.short	(.L_26 - .L_25)
	.align		4
.L_25:
        /*0028*/ 	.word	index@($__internal_0_$__cuda_sm10x_tcgen05_guardrail_trap_col_being_dealloced_not_returned_by_alloc)
        /*002c*/ 	.word	0x00000000


	//----- nvinfo : EIATTR_FRAME_SIZE
	.align		4
.L_26:
        /*0030*/ 	.byte	0x04, 0x11
        /*0032*/ 	.short	(.L_28 - .L_27)
	.align		4
.L_27:
        /*0034*/ 	.word	index@(_ZN7cutlass13device_kernelINS_4gemm6kernel13GemmUniversalIN4cute5tupleIJiiiiEEENS1_10collective13CollectiveMmaINS1_35MainloopSm100TmaUmmaWarpSpecializedILi14ELi2ELi2ENS5_IJNS4_1CILi1EEESB_SB_EEEEENS5_IJNSA_ILi128EEENSA_ILi256EEENSA_ILi32EEEEEENS_12float_e4m3_tENS5_IJlSB_lEEESI_SJ_NS4_8TiledMMAINS4_8MMA_AtomIJNS4_10MMA_TraitsINS4_19SM100_MMA_F8F6F4_SSEJSI_SI_fSE_SF_NS4_17integral_constantINS4_4UMMA5MajorELSQ_0EEESR_NSO_INSP_7ScaleInELSS_0EEEST_EEEEEENS4_6LayoutISC_NS5_IJNSA_ILi0EEESX_SX_EEEEENS5_IJNS4_10UnderscoreES10_S10_EEEEENS4_13SM90_TMA_LOADENS4_14ComposedLayoutINS4_7SwizzleILi1ELi4ELi3EEENS4_18smem_ptr_flag_bitsILi8EEENSW_INS5_IJNSA_ILi8EEESG_EEENS5_IJSG_SB_EEEEEEEvNS4_8identityES13_S1D_vS1E_EENS_8epilogue10collective18CollectiveEpilogueINS1G_23Sm100TmaWarpSpecializedILi4ELi2ELi64ELb0ELb0EEEJSH_NS5_IJNSW_ISE_SB_EENSW_INSA_ILi64EEESB_EEEEESI_SJ_SI_SJ_NS1G_6fusion15FusionCallbacksIS1K_NS1P_17LinearCombinationISI_fSI_fLNS_15FloatRoundStyleE2EEESH_S1O_JEEENS4_5SM1004TMEM4LOAD26SM100_TMEM_LOAD_32dp32b64xES13_NS14_INS15_ILi2ELi4ELi3EEES18_NSW_INS5_IJS19_S1M_EEENS5_IJS1M_SB_EEEEEEENS4_39AutoVectorizingCopyWithAssumedAlignmentILi128EEENS4_14SM90_TMA_STOREES23_S25_S25_EEEvvEEEEvNT_6ParamsE)
        /*0038*/ 	.word	0x00000000


	//----- nvinfo : EIATTR_MIN_STACK_SIZE
	.align		4
.L_28:
        /*003c*/ 	.byte	0x04, 0x12
        /*003e*/ 	.short	(.L_30 - .L_29)
	.align		4
.L_29:
        /*0040*/ 	.word	index@(_ZN7cutlass13device_kernelINS_4gemm6kernel13GemmUniversalIN4cute5tupleIJiiiiEEENS1_10collective13CollectiveMmaINS1_35MainloopSm100TmaUmmaWarpSpecializedILi14ELi2ELi2ENS5_IJNS4_1CILi1EEESB_SB_EEEEENS5_IJNSA_ILi128EEENSA_ILi256EEENSA_ILi32EEEEEENS_12float_e4m3_tENS5_IJlSB_lEEESI_SJ_NS4_8TiledMMAINS4_8MMA_AtomIJNS4_10MMA_TraitsINS4_19SM100_MMA_F8F6F4_SSEJSI_SI_fSE_SF_NS4_17integral_constantINS4_4UMMA5MajorELSQ_0EEESR_NSO_INSP_7ScaleInELSS_0EEEST_EEEEEENS4_6LayoutISC_NS5_IJNSA_ILi0EEESX_SX_EEEEENS5_IJNS4_10UnderscoreES10_S10_EEEEENS4_13SM90_TMA_LOADENS4_14ComposedLayoutINS4_7SwizzleILi1ELi4ELi3EEENS4_18smem_ptr_flag_bitsILi8EEENSW_INS5_IJNSA_ILi8EEESG_EEENS5_IJSG_SB_EEEEEEEvNS4_8identityES13_S1D_vS1E_EENS_8epilogue10collective18CollectiveEpilogueINS1G_23Sm100TmaWarpSpecializedILi4ELi2ELi64ELb0ELb0EEEJSH_NS5_IJNSW_ISE_SB_EENSW_INSA_ILi64EEESB_EEEEESI_SJ_SI_SJ_NS1G_6fusion15FusionCallbacksIS1K_NS1P_17LinearCombinationISI_fSI_fLNS_15FloatRoundStyleE2EEESH_S1O_JEEENS4_5SM1004TMEM4LOAD26SM100_TMEM_LOAD_32dp32b64xES13_NS14_INS15_ILi2ELi4ELi3EEES18_NSW_INS5_IJS19_S1M_EEENS5_IJS1M_SB_EEEEEEENS4_39AutoVectorizingCopyWithAssumedAlignmentILi128EEENS4_14SM90_TMA_STOREES23_S25_S25_EEEvvEEEEvNT_6ParamsE)
        /*0044*/ 	.word	0x00000000
.L_30:


//--------------------- .nv.compat                --------------------------
	.section	.nv.compat,"",@"SHT_CUDA_COMPAT_INFO"
	.align	4
        /*0000*/ 	.byte	0x02, 0x09, 0x01, 0x00, 0x02, 0x02, 0x02, 0x00, 0x02, 0x05, 0x05, 0x00, 0x03, 0x07, 0x01, 0x01
        /*0010*/ 	.byte	0x02, 0x03, 0x01, 0x00, 0x02, 0x06, 0x01, 0x00, 0x04, 0x0b, 0x08, 0x00, 0x09, 0x00, 0x00, 0x00
        /*0020*/ 	.byte	0x00, 0x00, 0x00, 0x00


//--------------------- .nv.info._ZN7cutlass13device_kernelINS_4gemm6kernel13GemmUniversalIN4cute5tupleIJiiiiEEENS1_10collective13CollectiveMmaINS1_35MainloopSm100TmaUmmaWarpSpecializedILi14ELi2ELi2ENS5_IJNS4_1CILi1EEESB_SB_EEEEENS5_IJNSA_ILi128EEENSA_ILi256EEENSA_ILi32EEEEEENS_12float_e4m3_tENS5_IJlSB_lEEESI_SJ_NS4_8TiledMMAINS4_8MMA_AtomIJNS4_10MMA_TraitsINS4_19SM100_MMA_F8F6F4_SSEJSI_SI_fSE_SF_NS4_17integral_constantINS4_4UMMA5MajorELSQ_0EEESR_NSO_INSP_7ScaleInELSS_0EEEST_EEEEEENS4_6LayoutISC_NS5_IJNSA_ILi0EEESX_SX_EEEEENS5_IJNS4_10UnderscoreES10_S10_EEEEENS4_13SM90_TMA_LOADENS4_14ComposedLayoutINS4_7SwizzleILi1ELi4ELi3EEENS4_18smem_ptr_flag_bitsILi8EEENSW_INS5_IJNSA_ILi8EEESG_EEENS5_IJSG_SB_EEEEEEEvNS4_8identityES13_S1D_vS1E_EENS_8epilogue10collective18CollectiveEpilogueINS1G_23Sm100TmaWarpSpecializedILi4ELi2ELi64ELb0ELb0EEEJSH_NS5_IJNSW_ISE_SB_EENSW_INSA_ILi64EEESB_EEEEESI_SJ_SI_SJ_NS1G_6fusion15FusionCallbacksIS1K_NS1P_17LinearCombinationISI_fSI_fLNS_15FloatRoundStyleE2EEESH_S1O_JEEENS4_5SM1004TMEM4LOAD26SM100_TMEM_LOAD_32dp32b64xES13_NS14_INS15_ILi2ELi4ELi3EEES18_NSW_INS5_IJS19_S1M_EEENS5_IJS1M_SB_EEEEEEENS4_39AutoVectorizingCopyWithAssumedAlignmentILi128EEENS4_14SM90_TMA_STOREES23_S25_S25_EEEvvEEEEvNT_6ParamsE --------------------------
	.section	.nv.info._ZN7cutlass13device_kernelINS_4gemm6kernel13GemmUniversalIN4cute5tupleIJiiiiEEENS1_10collective13CollectiveMmaINS1_35MainloopSm100TmaUmmaWarpSpecializedILi14ELi2ELi2ENS5_IJNS4_1CILi1EEESB_SB_EEEEENS5_IJNSA_ILi128EEENSA_ILi256EEENSA_ILi32EEEEEENS_12float_e4m3_tENS5_IJlSB_lEEESI_SJ_NS4_8TiledMMAINS4_8MMA_AtomIJNS4_10MMA_TraitsINS4_19SM100_MMA_F8F6F4_SSEJSI_SI_fSE_SF_NS4_17integral_constantINS4_4UMMA5MajorELSQ_0EEESR_NSO_INSP_7ScaleInELSS_0EEEST_EEEEEENS4_6LayoutISC_NS5_IJNSA_ILi0EEESX_SX_EEEEENS5_IJNS4_10UnderscoreES10_S10_EEEEENS4_13SM90_TMA_LOADENS4_14ComposedLayoutINS4_7SwizzleILi1ELi4ELi3EEENS4_18smem_ptr_flag_bitsILi8EEENSW_INS5_IJNSA_ILi8EEESG_EEENS5_IJSG_SB_EEEEEEEvNS4_8identityES13_S1D_vS1E_EENS_8epilogue10collective18CollectiveEpilogueINS1G_23Sm100TmaWarpSpecializedILi4ELi2ELi64ELb0ELb0EEEJSH_NS5_IJNSW_ISE_SB_EENSW_INSA_ILi64EEESB_EEEEESI_SJ_SI_SJ_NS1G_6fusion15FusionCallbacksIS1K_NS1P_17LinearCombinationISI_fSI_fLNS_15FloatRoundStyleE2EEESH_S1O_JEEENS4_5SM1004TMEM4LOAD26SM100_TMEM_LOAD_32dp32b64xES13_NS14_INS15_ILi2ELi4ELi3EEES18_NSW_INS5_IJS19_S1M_EEENS5_IJS1M_SB_EEEEEEENS4_39AutoVectorizingCopyWithAssumedAlignmentILi128EEENS4_14SM90_TMA_STOREES23_S25_S25_EEEvvEEEEvNT_6ParamsE,"",@"SHT_CUDA_INFO"
	.sectionflags	@""
	.align	4


	//----- nvinfo : EIATTR_CUDA_API_VERSION
	.align		4
        /*0000*/ 	.byte	0x04, 0x37
        /*0002*/ 	.short	(.L_32 - .L_31)
.L_31:
        /*0004*/ 	.word	0x00000082


	//----- nvinfo : EIATTR_KPARAM_INFO
	.align		4
.L_32:
        /*0008*/ 	.byte	0x04, 0x17
        /*000a*/ 	.short	(.L_34 - .L_33)
.L_33:
        /*000c*/ 	.word	0x00000000
        /*0010*/ 	.short	0x0000
        /*0012*/ 	.short	0x0000
        /*0014*/ 	.byte	0x00, 0xf0, 0x01, 0x20


	//----- nvinfo : EIATTR_AT_ENTRY_FRAGMENTS
	.align		4
.L_34:
        /*0018*/ 	.byte	0x04, 0x4f
        /*001a*/ 	.short	(.L_36 - .L_35)


	//   ....[0]....
.L_35:
        /*001c*/ 	.word	0x00000006


	//----- nvinfo : EIATTR_RESERVED_SMEM_USED
	.align		4
.L_36:
        /*0020*/ 	.byte	0x01, 0x41
	.zero		2


	//----- nvinfo : EIATTR_SPARSE_MMA_MASK
	.align		4
        /*0024*/ 	.byte	0x03, 0x50
        /*0026*/ 	.short	0x0000


	//----- nvinfo : EIATTR_TCGEN05_1CTA_USED
	.align		4
        /*0028*/ 	.byte	0x01, 0x51
	.zero		2


	//----- nvinfo : EIATTR_MAXREG_COUNT
	.align		4
        /*002c*/ 	.byte	0x03, 0x1b
        /*002e*/ 	.short	0x00ff


	//----- nvinfo : EIATTR_NUM_BARRIERS
	.align		4
        /*0030*/ 	.byte	0x02, 0x4c
        /*0032*/ 	.byte	0x07
	.zero		1


	//----- nvinfo : EIATTR_EXTERNS
	.align		4
        /*0034*/ 	.byte	0x04, 0x0f
        /*0036*/ 	.short	(.L_38 - .L_37)


	//   ....[0]....
	.align		4
.L_37:
        /*0038*/ 	.word	index@(__assertfail)


	//----- nvinfo : EIATTR_MERCURY_ISA_VERSION
	.align		4
.L_38:
        /*003c*/ 	.byte	0x03, 0x5f
        /*003e*/ 	.short	0x0101


	//----- nvinfo : EIATTR_INT_WARP_WIDE_INSTR_OFFSETS
	.align		4
        /*0040*/ 	.byte	0x04, 0x31
        /*0042*/ 	.short	(.L_40 - .L_39)


	//   ....[0]....
.L_39:
        /*0044*/ 	.word	0x00001f10


	//   ....[1]....
        /*0048*/ 	.word	0x00003c90


	//   ....[2]....
        /*004c*/ 	.word	0x00003cb0


	//   ....[3]....
        /*0050*/ 	.word	0x00003ce0


	//   ....[4]....
        /*0054*/ 	.word	0x00004620


	//   ....[5]....
        /*0058*/ 	.word	0x00004690


	//   ....[6]....
        /*005c*/ 	.word	0x00004770


	//   ....[7]....
        /*0060*/ 	.word	0x000047f0


	//   ....[8]....
        /*0064*/ 	.word	0x00004900


	//   ....[9]....
        /*0068*/ 	.word	0x00004990


	//   ....[10]....
        /*006c*/ 	.word	0x00004b70


	//   ....[11]....
        /*0070*/ 	.word	0x00004cd0


	//----- nvinfo : EIATTR_COOP_GROUP_MASK_REGIDS
	.align		4
.L_40:
        /*0074*/ 	.byte	0x04, 0x29
        /*0076*/ 	.short	(.L_42 - .L_41)


	//   ....[0]....
.L_41:
        /*0078*/ 	.word	0xffffffff


	//   ....[1]....
        /*007c*/ 	.word	0xffffffff


	//   ....[2]....
        /*0080*/ 	.word	0xffffffff


	//   ....[3]....
        /*0084*/ 	.word	0xffffffff


	//   ....[4]....
        /*0088*/ 	.word	0xffffffff


	//   ....[5]....
        /*008c*/ 	.word	0xffffffff


	//   ....[6]....
        /*0090*/ 	.word	0xffffffff


	//   ....[7]....
        /*0094*/ 	.word	0xffffffff


	//   ....[8]....
        /*0098*/ 	.word	0xffffffff


	//   ....[9]....
        /*009c*/ 	.word	0xffffffff


	//   ....[10]....
        /*00a0*/ 	.word	0xffffffff


	//   ....[11]....
        /*00a4*/ 	.word	0xffffffff


	//   ....[12]....
        /*00a8*/ 	.word	0xffffffff


	//----- nvinfo : EIATTR_COOP_GROUP_INSTR_OFFSETS
	.align		4
.L_42:
        /*00ac*/ 	.byte	0x04, 0x28
        /*00ae*/ 	.short	(.L_44 - .L_43)


	//   ....[0]....
.L_43:
        /*00b0*/ 	.word	0x00000090


	//   ....[1]....
        /*00b4*/ 	.word	0x000004d0


	//   ....[2]....
        /*00b8*/ 	.word	0x000007b0


	//   ....[3]....
        /*00bc*/ 	.word	0x00000950


	//   ....[4]....
        /*00c0*/ 	.word	0x00000a50


	//   ....[5]....
        /*00c4*/ 	.word	0x00000bc0


	//   ....[6]....
        /*00c8*/ 	.word	0x00000d20


	//   ....[7]....
        /*00cc*/ 	.word	0x00001df0


	//   ....[8]....
        /*00d0*/ 	.word	0x00003170


	//   ....[9]....
        /*00d4*/ 	.word	0x00003380


	//   ....[10]....
        /*00d8*/ 	.word	0x000033b0


	//   ....[11]....
        /*00dc*/ 	.word	0x00003b70


	//   ....[12]....
        /*00e0*/ 	.word	0x00003da0


	//----- nvinfo : EIATTR_VRC_CTA_INIT_COUNT
	.align		4
.L_44:
        /*00e4*/ 	.byte	0x02, 0x4a
        /*00e6*/ 	.byte	0x80
	.zero		1


	//----- nvinfo : EIATTR_SYSCALL_OFFSETS
	.align		4
        /*00e8*/ 	.byte	0x04, 0x46
        /*00ea*/ 	.short	(.L_46 - .L_45)


	//   ....[0]....
.L_45:
        /*00ec*/ 	.word	0x00005740


	//   ....[1]....
        /*00f0*/ 	.word	0x00005880


	//   ....[2]....
        /*00f4*/ 	.word	0x000060e0


	//   ....[3]....
        /*00f8*/ 	.word	0x00007700


	//   ....[4]....
        /*00fc*/ 	.word	0x00008cb0


	//   ....[5]....
        /*0100*/ 	.word	0x0000a280


	//----- nvinfo : EIATTR_MBARRIER_INSTR_OFFSETS
	.align		4
.L_46:
        /*0104*/ 	.byte	0x04, 0x39
        /*0106*/ 	.short	(.L_48 - .L_47)


	//   ....[0]....
.L_47:
        /*0108*/ 	.word	0x000005d0
        /*010c*/ 	.word	0x000000ff
        /*0110*/ 	.word	0x00000000
        /*0114*/ 	.short	0x0100
        /*0116*/ 	.byte	0x05
	.zero		1


	//   ....[1]....
        /*0118*/ 	.word	0x000005e0
        /*011c*/ 	.word	0x000000ff
        /*0120*/ 	.word	0x00000070
        /*0124*/ 	.short	0x0100
        /*0126*/ 	.byte	0x05
	.zero		1


	//   ....[2]....
        /*0128*/ 	.word	0x000005f0
        /*012c*/ 	.word	0x000000ff
        /*0130*/ 	.word	0x00000008
        /*0134*/ 	.short	0x0100
        /*0136*/ 	.byte	0x05
	.zero		1


	//   ....[3]....
        /*0138*/ 	.word	0x00000600
        /*013c*/ 	.word	0x000000ff
        /*0140*/ 	.word	0x00000078
        /*0144*/ 	.short	0x0100
        /*0146*/ 	.byte	0x05
	.zero		1


	//   ....[4]....
        /*0148*/ 	.word	0x00000610
        /*014c*/ 	.word	0x000000ff
        /*0150*/ 	.word	0x00000010
        /*0154*/ 	.short	0x0100
        /*0156*/ 	.byte	0x05
	.zero		1


	//   ....[5]....
        /*0158*/ 	.word	0x00000620
        /*015c*/ 	.word	0x000000ff
        /*0160*/ 	.word	0x00000080
        /*0164*/ 	.short	0x0100
        /*0166*/ 	.byte	0x05
	.zero		1


	//   ....[6]....
        /*0168*/ 	.word	0x00000630
        /*016c*/ 	.word	0x000000ff
        /*0170*/ 	.word	0x00000018
        /*0174*/ 	.short	0x0100
        /*0176*/ 	.byte	0x05
	.zero		1


	//   ....[7]....
        /*0178*/ 	.word	0x00000640
        /*017c*/ 	.word	0x000000ff
        /*0180*/ 	.word	0x00000088
        /*0184*/ 	.short	0x0100
        /*0186*/ 	.byte	0x05
	.zero		1


	//   ....[8]....
        /*0188*/ 	.word	0x00000650
        /*018c*/ 	.word	0x000000ff
        /*0190*/ 	.word	0x00000020
        /*0194*/ 	.short	0x0100
        /*0196*/ 	.byte	0x05
	.zero		1


	//   ....[9]....
        /*0198*/ 	.word	0x00000660
        /*019c*/ 	.word	0x000000ff
        /*01a0*/ 	.word	0x00000090
        /*01a4*/ 	.short	0x0100
        /*01a6*/ 	.byte	0x05
	.zero		1


	//   ....[10]....
        /*01a8*/ 	.word	0x00000670
        /*01ac*/ 	.word	0x000000ff
        /*01b0*/ 	.word	0x00000028
        /*01b4*/ 	.short	0x0100
        /*01b6*/ 	.byte	0x05
	.zero		1


	//   ....[11]....
        /*01b8*/ 	.word	0x00000680
        /*01bc*/ 	.word	0x000000ff
        /*01c0*/ 	.word	0x00000098
        /*01c4*/ 	.short	0x0100
        /*01c6*/ 	.byte	0x05
	.zero		1


	//   ....[12]....
        /*01c8*/ 	.word	0x00000690
        /*01cc*/ 	.word	0x000000ff
        /*01d0*/ 	.word	0x00000030
        /*01d4*/ 	.short	0x0100
        /*01d6*/ 	.byte	0x05
	.zero		1


	//   ....[13]....
        /*01d8*/ 	.word	0x000006a0
        /*01dc*/ 	.word	0x000000ff
        /*01e0*/ 	.word	0x000000a0
        /*01e4*/ 	.short	0x0100
        /*01e6*/ 	.byte	0x05
	.zero		1


	//   ....[14]....
        /*01e8*/ 	.word	0x000006b0
        /*01ec*/ 	.word	0x000000ff
        /*01f0*/ 	.word	0x00000038
        /*01f4*/ 	.short	0x0100
        /*01f6*/ 	.byte	0x05
	.zero		1


	//   ....[15]....
        /*01f8*/ 	.word	0x000006c0
        /*01fc*/ 	.word	0x000000ff
        /*0200*/ 	.word	0x000000a8
        /*0204*/ 	.short	0x0100
        /*0206*/ 	.byte	0x05
	.zero		1


	//   ....[16]....
        /*0208*/ 	.word	0x000006d0
        /*020c*/ 	.word	0x000000ff
        /*0210*/ 	.word	0x00000040
        /*0214*/ 	.short	0x0100
        /*0216*/ 	.byte	0x05
	.zero		1


	//   ....[17]....
        /*0218*/ 	.word	0x000006e0
        /*021c*/ 	.word	0x000000ff
        /*0220*/ 	.word	0x000000b0
        /*0224*/ 	.short	0x0100
        /*0226*/ 	.byte	0x05
	.zero		1


	//   ....[18]....
        /*0228*/ 	.word	0x000006f0
        /*022c*/ 	.word	0x000000ff
        /*0230*/ 	.word	0x00000048
        /*0234*/ 	.short	0x0100
        /*0236*/ 	.byte	0x05
	.zero		1


	//   ....[19]....
        /*0238*/ 	.word	0x00000700
        /*023c*/ 	.word	0x000000ff
        /*0240*/ 	.word	0x000000b8
        /*0244*/ 	.short	0x0100
        /*0246*/ 	.byte	0x05
	.zero		1


	//   ....[20]....
        /*0248*/ 	.word	0x00000710
        /*024c*/ 	.word	0x000000ff
        /*0250*/ 	.word	0x00000050
        /*0254*/ 	.short	0x0100
        /*0256*/ 	.byte	0x05
	.zero		1


	//   ....[21]....
        /*0258*/ 	.word	0x00000720
        /*025c*/ 	.word	0x000000ff
        /*0260*/ 	.word	0x000000c0
        /*0264*/ 	.short	0x0100
        /*0266*/ 	.byte	0x05
	.zero		1


	//   ....[22]....
        /*0268*/ 	.word	0x00000730
        /*026c*/ 	.word	0x000000ff
        /*0270*/ 	.word	0x00000058
        /*0274*/ 	.short	0x0100
        /*0276*/ 	.byte	0x05
	.zero		1


	//   ....[23]....
        /*0278*/ 	.word	0x00000740
        /*027c*/ 	.word	0x000000ff
        /*0280*/ 	.word	0x000000c8
        /*0284*/ 	.short	0x0100
        /*0286*/ 	.byte	0x05
	.zero		1


	//   ....[24]....
        /*0288*/ 	.word	0x00000750
        /*028c*/ 	.word	0x000000ff
        /*0290*/ 	.word	0x00000060
        /*0294*/ 	.short	0x0100
        /*0296*/ 	.byte	0x05
	.zero		1


	//   ....[25]....
        /*0298*/ 	.word	0x00000760
        /*029c*/ 	.word	0x000000ff
        /*02a0*/ 	.word	0x000000d0
        /*02a4*/ 	.short	0x0100
        /*02a6*/ 	.byte	0x05
	.zero		1


	//   ....[26]....
        /*02a8*/ 	.word	0x00000770
        /*02ac*/ 	.word	0x000000ff
        /*02b0*/ 	.word	0x00000068
        /*02b4*/ 	.short	0x0100
        /*02b6*/ 	.byte	0x05
	.zero		1


	//   ....[27]....
        /*02b8*/ 	.word	0x00000780
        /*02bc*/ 	.word	0x000000ff
        /*02c0*/ 	.word	0x000000d8
        /*02c4*/ 	.short	0x0100
        /*02c6*/ 	.byte	0x05
	.zero		1


	//   ....[28]....
        /*02c8*/ 	.word	0x000008c0
        /*02cc*/ 	.word	0x000000ff
        /*02d0*/ 	.word	0x000000e0
        /*02d4*/ 	.short	0x0100
        /*02d6*/ 	.byte	0x07
	.zero		1


	//   ....[29]....
        /*02d8*/ 	.word	0x000008d0
        /*02dc*/ 	.word	0x000000ff
        /*02e0*/ 	.word	0x00000100
        /*02e4*/ 	.short	0x0100
        /*02e6*/ 	.byte	0x07
	.zero		1


	//   ....[30]....
        /*02e8*/ 	.word	0x000008e0
        /*02ec*/ 	.word	0x000000ff
        /*02f0*/ 	.word	0x000000e8
        /*02f4*/ 	.short	0x0100
        /*02f6*/ 	.byte	0x07
	.zero		1


	//   ....[31]....
        /*02f8*/ 	.word	0x000008f0
        /*02fc*/ 	.word	0x000000ff
        /*0300*/ 	.word	0x00000108
        /*0304*/ 	.short	0x0100
        /*0306*/ 	.byte	0x07
	.zero		1


	//   ....[32]....
        /*0308*/ 	.word	0x00000900
        /*030c*/ 	.word	0x000000ff
        /*0310*/ 	.word	0x000000f0
        /*0314*/ 	.short	0x0100
        /*0316*/ 	.byte	0x07
	.zero		1


	//   ....[33]....
        /*0318*/ 	.word	0x00000910
        /*031c*/ 	.word	0x000000ff
        /*0320*/ 	.word	0x00000110
        /*0324*/ 	.short	0x0100
        /*0326*/ 	.byte	0x07
	.zero		1


	//   ....[34]....
        /*0328*/ 	.word	0x00000920
        /*032c*/ 	.word	0x000000ff
        /*0330*/ 	.word	0x000000f8
        /*0334*/ 	.short	0x0100
        /*0336*/ 	.byte	0x07
	.zero		1


	//   ....[35]....
        /*0338*/ 	.word	0x00000930
        /*033c*/ 	.word	0x000000ff
        /*0340*/ 	.word	0x00000118
        /*0344*/ 	.short	0x0100
        /*0346*/ 	.byte	0x07
	.zero		1


	//   ....[36]....
        /*0348*/ 	.word	0x00000a20
        /*034c*/ 	.word	0x000000ff
        /*0350*/ 	.word	0x00000120
        /*0354*/ 	.short	0x0100
        /*0356*/ 	.byte	0x05
	.zero		1


	//   ....[37]....
        /*0358*/ 	.word	0x00000a30
        /*035c*/ 	.word	0x000000ff
        /*0360*/ 	.word	0x00000128
        /*0364*/ 	.short	0x0100
        /*0366*/ 	.byte	0x05
	.zero		1


	//   ....[38]....
        /*0368*/ 	.word	0x00000b70
        /*036c*/ 	.word	0x000000ff
        /*0370*/ 	.word	0x00000130
        /*0374*/ 	.short	0x0100
        /*0376*/ 	.byte	0x05
	.zero		1


	//   ....[39]....
        /*0378*/ 	.word	0x00000b80
        /*037c*/ 	.word	0x000000ff
        /*0380*/ 	.word	0x00000140
        /*0384*/ 	.short	0x0100
        /*0386*/ 	.byte	0x05
	.zero		1


	//   ....[40]....
        /*0388*/ 	.word	0x00000b90
        /*038c*/ 	.word	0x000000ff
        /*0390*/ 	.word	0x00000138
        /*0394*/ 	.short	0x0100
        /*0396*/ 	.byte	0x05
	.zero		1


	//   ....[41]....
        /*0398*/ 	.word	0x00000ba0
        /*039c*/ 	.word	0x000000ff
        /*03a0*/ 	.word	0x00000148
        /*03a4*/ 	.short	0x0100
        /*03a6*/ 	.byte	0x05
	.zero		1


	//   ....[42]....
        /*03a8*/ 	.word	0x00000cd0
        /*03ac*/ 	.word	0x000000ff
        /*03b0*/ 	.word	0x00000150
        /*03b4*/ 	.short	0x0100
        /*03b6*/ 	.byte	0x07
	.zero		1


	//   ....[43]....
        /*03b8*/ 	.word	0x00000ce0
        /*03bc*/ 	.word	0x000000ff
        /*03c0*/ 	.word	0x00000160
        /*03c4*/ 	.short	0x0100
        /*03c6*/ 	.byte	0x07
	.zero		1


	//   ....[44]....
        /*03c8*/ 	.word	0x00000cf0
        /*03cc*/ 	.word	0x000000ff
        /*03d0*/ 	.word	0x00000158
        /*03d4*/ 	.short	0x0100
        /*03d6*/ 	.byte	0x07
	.zero		1


	//   ....[45]....
        /*03d8*/ 	.word	0x00000d00
        /*03dc*/ 	.word	0x000000ff
        /*03e0*/ 	.word	0x00000168
        /*03e4*/ 	.short	0x0100
        /*03e6*/ 	.byte	0x07
	.zero		1


	//   ....[46]....
        /*03e8*/ 	.word	0x00000df0
        /*03ec*/ 	.word	0x000000ff
        /*03f0*/ 	.word	0x00000170
        /*03f4*/ 	.short	0x0100
        /*03f6*/ 	.byte	0x05
	.zero		1


	//   ....[47]....
        /*03f8*/ 	.word	0x00000e00
        /*03fc*/ 	.word	0x000000ff
        /*0400*/ 	.word	0x00000180
        /*0404*/ 	.short	0x0100
        /*0406*/ 	.byte	0x05
	.zero		1


	//   ....[48]....
        /*0408*/ 	.word	0x00000e10
        /*040c*/ 	.word	0x000000ff
        /*0410*/ 	.word	0x00000178
        /*0414*/ 	.short	0x0100
        /*0416*/ 	.byte	0x05
	.zero		1


	//   ....[49]....
        /*0418*/ 	.word	0x00000e20
        /*041c*/ 	.word	0x000000ff
        /*0420*/ 	.word	0x00000188
        /*0424*/ 	.short	0x0100
        /*0426*/ 	.byte	0x05
	.zero		1


	//   ....[50]....
        /*0428*/ 	.word	0x000016f0
        /*042c*/ 	.word	0x00000003
        /*0430*/ 	.word	0x00000180
        /*0434*/ 	.short	0x010a
        /*0436*/ 	.byte	0xff
	.zero		1


	//   ....[51]....
        /*0438*/ 	.word	0x00001720
        /*043c*/ 	.word	0x00000003
        /*0440*/ 	.word	0x00000170
        /*0444*/ 	.short	0x0101
        /*0446*/ 	.byte	0xff
	.zero		1


	//   ....[52]....
        /*0448*/ 	.word	0x000017f0
        /*044c*/ 	.word	0x000000ff
        /*0450*/ 	.word	0x00000070
        /*0454*/ 	.short	0x010a
        /*0456*/ 	.byte	0x08
	.zero		1


	//   ....[53]....
        /*0458*/ 	.word	0x00001890
        /*045c*/ 	.word	0x000000ff
        /*0460*/ 	.word	0x00000070
        /*0464*/ 	.short	0x010a
        /*0466*/ 	.byte	0x21
	.zero		1


	//   ....[54]....
        /*0468*/ 	.word	0x000019e0
        /*046c*/ 	.word	0x000000ff
        /*0470*/ 	.word	0x00000070
        /*0474*/ 	.short	0x010a
        /*0476*/ 	.byte	0x08
	.zero		1


	//   ....[55]....
        /*0478*/ 	.word	0x00001af0
        /*047c*/ 	.word	0x000000ff
        /*0480*/ 	.word	0x00000128
        /*0484*/ 	.short	0x0101
        /*0486*/ 	.byte	0x04
	.zero		1


	//   ....[56]....
        /*0488*/ 	.word	0x00001b10
        /*048c*/ 	.word	0x000000ff
        /*0490*/ 	.word	0x00000070
        /*0494*/ 	.short	0x010a
        /*0496*/ 	.byte	0x08
	.zero		1


	//   ....[57]....
        /*0498*/ 	.word	0x00001b90
        /*049c*/ 	.word	0x000000ff
        /*04a0*/ 	.word	0x00000070
        /*04a4*/ 	.short	0x010a
        /*04a6*/ 	.byte	0x11
	.zero		1


	//   ....[58]....
        /*04a8*/ 	.word	0x00001ce0
        /*04ac*/ 	.word	0x000000ff
        /*04b0*/ 	.word	0x00000070
        /*04b4*/ 	.short	0x010a
        /*04b6*/ 	.byte	0x08
	.zero		1


	//   ....[59]....
        /*04b8*/ 	.word	0x00001e20
        /*04bc*/ 	.word	0x00000002
        /*04c0*/ 	.word	0x00000130
        /*04c4*/ 	.short	0x010a
        /*04c6*/ 	.byte	0xff
	.zero		1


	//   ....[60]....
        /*04c8*/ 	.word	0x00001ee0
        /*04cc*/ 	.word	0x00000002
        /*04d0*/ 	.word	0x00000000
        /*04d4*/ 	.short	0x0101
        /*04d6*/ 	.byte	0xff
	.zero		1


	//   ....[61]....
        /*04d8*/ 	.word	0x00002440
        /*04dc*/ 	.word	0x000000ff
        /*04e0*/ 	.word	0x00000000
        /*04e4*/ 	.short	0x010a
        /*04e6*/ 	.byte	0x05
	.zero		1


	//   ....[62]....
        /*04e8*/ 	.word	0x000024d0
        /*04ec*/ 	.word	0x000000ff
        /*04f0*/ 	.word	0x00000000
        /*04f4*/ 	.short	0x010a
        /*04f6*/ 	.byte	0x05
	.zero		1


	//   ....[63]....
        /*04f8*/ 	.word	0x00002560
        /*04fc*/ 	.word	0x000000ff
        /*0500*/ 	.word	0x00000000
        /*0504*/ 	.short	0x010a
        /*0506*/ 	.byte	0x05
	.zero		1


	//   ....[64]....
        /*0508*/ 	.word	0x000025f0
        /*050c*/ 	.word	0x000000ff
        /*0510*/ 	.word	0x00000000
        /*0514*/ 	.short	0x010a
        /*0516*/ 	.byte	0x05
	.zero		1


	//   ....[65]....
        /*0518*/ 	.word	0x00002680
        /*051c*/ 	.word	0x000000ff
        /*0520*/ 	.word	0x00000000
        /*0524*/ 	.short	0x010a
        /*0526*/ 	.byte	0x05
	.zero		1


	//   ....[66]....
        /*0528*/ 	.word	0x00002710
        /*052c*/ 	.word	0x000000ff
        /*0530*/ 	.word	0x00000000
        /*0534*/ 	.short	0x010a
        /*0536*/ 	.byte	0x05
	.zero		1


	//   ....[67]....
        /*0538*/ 	.word	0x000027a0
        /*053c*/ 	.word	0x000000ff
        /*0540*/ 	.word	0x00000000
        /*0544*/ 	.short	0x010a
        /*0546*/ 	.byte	0x05
	.zero		1


	//   ....[68]....
        /*0548*/ 	.word	0x00002830
        /*054c*/ 	.word	0x000000ff
        /*0550*/ 	.word	0x00000000
        /*0554*/ 	.short	0x010a
        /*0556*/ 	.byte	0x05
	.zero		1


	//   ....[69]....
        /*0558*/ 	.word	0x000028c0
        /*055c*/ 	.word	0x000000ff
        /*0560*/ 	.word	0x00000000
        /*0564*/ 	.short	0x010a
        /*0566*/ 	.byte	0x05
	.zero		1


	//   ....[70]....
        /*0568*/ 	.word	0x00002950
        /*056c*/ 	.word	0x000000ff
        /*0570*/ 	.word	0x00000000
        /*0574*/ 	.short	0x010a
        /*0576*/ 	.byte	0x05
	.zero		1


	//   ....[71]....
        /*0578*/ 	.word	0x000029e0
        /*057c*/ 	.word	0x000000ff
        /*0580*/ 	.word	0x00000000
        /*0584*/ 	.short	0x010a
        /*0586*/ 	.byte	0x05
	.zero		1


	//   ....[72]....
        /*0588*/ 	.word	0x00002a70
        /*058c*/ 	.word	0x000000ff
        /*0590*/ 	.word	0x00000000
        /*0594*/ 	.short	0x010a
        /*0596*/ 	.byte	0x05
	.zero		1


	//   ....[73]....
        /*0598*/ 	.word	0x00002b00
        /*059c*/ 	.word	0x000000ff
        /*05a0*/ 	.word	0x00000000
        /*05a4*/ 	.short	0x010a
        /*05a6*/ 	.byte	0x05
	.zero		1


	//   ....[74]....
        /*05a8*/ 	.word	0x00002ba0
        /*05ac*/ 	.word	0x00000000
        /*05b0*/ 	.word	0x00000000
        /*05b4*/ 	.short	0x010a
        /*05b6*/ 	.byte	0xff
	.zero		1


	//   ....[75]....
        /*05b8*/ 	.word	0x00002cc0
        /*05bc*/ 	.word	0x00000000
        /*05c0*/ 	.word	0x00000170
        /*05c4*/ 	.short	0x010a
        /*05c6*/ 	.byte	0xff
	.zero		1


	//   ....[76]....
        /*05c8*/ 	.word	0x00002d20
        /*05cc*/ 	.word	0x00000004
        /*05d0*/ 	.word	0x00000000
        /*05d4*/ 	.short	0x0101
        /*05d6*/ 	.byte	0xff
	.zero		1


	//   ....[77]....
        /*05d8*/ 	.word	0x00002d40
        /*05dc*/ 	.word	0x000000ff
        /*05e0*/ 	.word	0x00000140
        /*05e4*/ 	.short	0x010a
        /*05e6*/ 	.byte	0x05
	.zero		1


	//   ....[78]....
        /*05e8*/ 	.word	0x00002e60
        /*05ec*/ 	.word	0x00000000
        /*05f0*/ 	.word	0x00000130
        /*05f4*/ 	.short	0x010a
        /*05f6*/ 	.byte	0xff
	.zero		1


	//   ....[79]....
        /*05f8*/ 	.word	0x00002f70
        /*05fc*/ 	.word	0x00000000
        /*0600*/ 	.word	0x00000000
        /*0604*/ 	.short	0x0101
        /*0606*/ 	.byte	0xff
	.zero		1


	//   ....[80]....
        /*0608*/ 	.word	0x00003000
        /*060c*/ 	.word	0x000000ff
        /*0610*/ 	.word	0x00000140
        /*0614*/ 	.short	0x0106
        /*0616*/ 	.byte	0x05
	.zero		1


	//   ....[81]....
        /*0618*/ 	.word	0x00003020
        /*061c*/ 	.word	0x000000ff
        /*0620*/ 	.word	0x00000140
        /*0624*/ 	.short	0x010a
        /*0626*/ 	.byte	0x05
	.zero		1


	//   ....[82]....
        /*0628*/ 	.word	0x000030b0
        /*062c*/ 	.word	0x000000ff
        /*0630*/ 	.word	0x00000140
        /*0634*/ 	.short	0x0106
        /*0636*/ 	.byte	0x04
	.zero		1


	//   ....[83]....
        /*0638*/ 	.word	0x000030f0
        /*063c*/ 	.word	0x00000000
        /*0640*/ 	.word	0x00000140
        /*0644*/ 	.short	0x010a
        /*0646*/ 	.byte	0xff
	.zero		1


	//   ....[84]....
        /*0648*/ 	.word	0x000035d0
        /*064c*/ 	.word	0x00000000
        /*0650*/ 	.word	0x00000130
        /*0654*/ 	.short	0x010a
        /*0656*/ 	.byte	0xff
	.zero		1


	//   ....[85]....
        /*0658*/ 	.word	0x000036d0
        /*065c*/ 	.word	0x00000003
        /*0660*/ 	.word	0x00000000
        /*0664*/ 	.short	0x0101
        /*0666*/ 	.byte	0xff
	.zero		1


	//   ....[86]....
        /*0668*/ 	.word	0x000036e0
        /*066c*/ 	.word	0x000000ff
        /*0670*/ 	.word	0x00000000
        /*0674*/ 	.short	0x010a
        /*0676*/ 	.byte	0x04
	.zero		1


	//   ....[87]....
        /*0678*/ 	.word	0x00003700
        /*067c*/ 	.word	0x000000ff
        /*0680*/ 	.word	0x00000160
        /*0684*/ 	.short	0x010a
        /*0686*/ 	.byte	0x09
	.zero		1


	//   ....[88]....
        /*0688*/ 	.word	0x000037e0
        /*068c*/ 	.word	0x000000ff
        /*0690*/ 	.word	0x00000000
        /*0694*/ 	.short	0x010a
        /*0696*/ 	.byte	0x07
	.zero		1


	//   ....[89]....
        /*0698*/ 	.word	0x00003910
        /*069c*/ 	.word	0x000000ff
        /*06a0*/ 	.word	0x00000000
        /*06a4*/ 	.short	0x010a
        /*06a6*/ 	.byte	0x04
	.zero		1


	//   ....[90]....
        /*06a8*/ 	.word	0x00003ac0
        /*06ac*/ 	.word	0x000000ff
        /*06b0*/ 	.word	0x00000000
        /*06b4*/ 	.short	0x010a
        /*06b6*/ 	.byte	0x05
	.zero		1


	//   ....[91]....
        /*06b8*/ 	.word	0x00003b50
        /*06bc*/ 	.word	0x000000ff
        /*06c0*/ 	.word	0x00000000
        /*06c4*/ 	.short	0x010a
        /*06c6*/ 	.byte	0x07
	.zero		1


	//   ....[92]....
        /*06c8*/ 	.word	0x00003fd0
        /*06cc*/ 	.word	0x00000000
        /*06d0*/ 	.word	0x00000130
        /*06d4*/ 	.short	0x010a
        /*06d6*/ 	.byte	0xff
	.zero		1


	//   ....[93]....
        /*06d8*/ 	.word	0x00004090
        /*06dc*/ 	.word	0x00000000
        /*06e0*/ 	.word	0x00000000
        /*06e4*/ 	.short	0x0101
        /*06e6*/ 	.byte	0xff
	.zero		1


	//   ....[94]....
        /*06e8*/ 	.word	0x000043b0
        /*06ec*/ 	.word	0x000000ff
        /*06f0*/ 	.word	0x00000128
        /*06f4*/ 	.short	0x010a
        /*06f6*/ 	.byte	0x07
	.zero		1


	//   ....[95]....
        /*06f8*/ 	.word	0x000045a0
        /*06fc*/ 	.word	0x000000ff
        /*0700*/ 	.word	0x00000100
        /*0704*/ 	.short	0x010a
        /*0706*/ 	.byte	0x07
	.zero		1


	//   ....[96]....
        /*0708*/ 	.word	0x00004710
        /*070c*/ 	.word	0x000000ff
        /*0710*/ 	.word	0x000000e0
        /*0714*/ 	.short	0x010b
        /*0716*/ 	.byte	0x07
	.zero		1


	//   ....[97]....
        /*0718*/ 	.word	0x00004720
        /*071c*/ 	.word	0x000000ff
        /*0720*/ 	.word	0x00000000
        /*0724*/ 	.short	0x0101
        /*0726*/ 	.byte	0x08
	.zero		1


	//   ....[98]....
        /*0728*/ 	.word	0x00004740
        /*072c*/ 	.word	0x000000ff
        /*0730*/ 	.word	0x00000108
        /*0734*/ 	.short	0x010a
        /*0736*/ 	.byte	0x07
	.zero		1


	//   ....[99]....
        /*0738*/ 	.word	0x000048a0
        /*073c*/ 	.word	0x000000ff
        /*0740*/ 	.word	0x000000e8
        /*0744*/ 	.short	0x010b
        /*0746*/ 	.byte	0x07
	.zero		1


	//   ....[100]....
        /*0748*/ 	.word	0x000048b0
        /*074c*/ 	.word	0x000000ff
        /*0750*/ 	.word	0x00000000
        /*0754*/ 	.short	0x0101
        /*0756*/ 	.byte	0x08
	.zero		1


	//   ....[101]....
        /*0758*/ 	.word	0x000048c0
        /*075c*/ 	.word	0x000000ff
        /*0760*/ 	.word	0x00000110
        /*0764*/ 	.short	0x010a
        /*0766*/ 	.byte	0x07
	.zero		1


	//   ....[102]....
        /*0768*/ 	.word	0x00004a60
        /*076c*/ 	.word	0x000000ff
        /*0770*/ 	.word	0x000000f0
        /*0774*/ 	.short	0x010b
        /*0776*/ 	.byte	0x07
	.zero		1


	//   ....[103]....
        /*0778*/ 	.word	0x00004ad0
        /*077c*/ 	.word	0x000000ff
        /*0780*/ 	.word	0x00000000
        /*0784*/ 	.short	0x0101
        /*0786*/ 	.byte	0x08
	.zero		1


	//   ....[104]....
        /*0788*/ 	.word	0x00004b00
        /*078c*/ 	.word	0x000000ff
        /*0790*/ 	.word	0x00000118
        /*0794*/ 	.short	0x010a
        /*0796*/ 	.byte	0x07
	.zero		1


	//   ....[105]....
        /*0798*/ 	.word	0x00004d10
        /*079c*/ 	.word	0x000000ff
        /*07a0*/ 	.word	0x000000f8
        /*07a4*/ 	.short	0x010b
        /*07a6*/ 	.byte	0x07
	.zero		1


	//   ....[106]....
        /*07a8*/ 	.word	0x00004d30
        /*07ac*/ 	.word	0x000000ff
        /*07b0*/ 	.word	0x00000000
        /*07b4*/ 	.short	0x0101
        /*07b6*/ 	.byte	0x0d
	.zero		1


	//   ....[107]....
        /*07b8*/ 	.word	0x00004d60
        /*07bc*/ 	.word	0x000000ff
        /*07c0*/ 	.word	0x00000100
        /*07c4*/ 	.short	0x010a
        /*07c6*/ 	.byte	0x07
	.zero		1


	//   ....[108]....
        /*07c8*/ 	.word	0x00004d80
        /*07cc*/ 	.word	0x000000ff
        /*07d0*/ 	.word	0x00000108
        /*07d4*/ 	.short	0x010a
        /*07d6*/ 	.byte	0x07
	.zero		1


	//   ....[109]....
        /*07d8*/ 	.word	0x00004da0
        /*07dc*/ 	.word	0x000000ff
        /*07e0*/ 	.word	0x00000110
        /*07e4*/ 	.short	0x010a
        /*07e6*/ 	.byte	0x07
	.zero		1


	//   ....[110]....
        /*07e8*/ 	.word	0x00004de0
        /*07ec*/ 	.word	0x00000000
        /*07f0*/ 	.word	0x00000118
        /*07f4*/ 	.short	0x010a
        /*07f6*/ 	.byte	0xff
	.zero		1


	//   ....[111]....
        /*07f8*/ 	.word	0x00005110
        /*07fc*/ 	.word	0x00000000
        /*0800*/ 	.word	0x00000130
        /*0804*/ 	.short	0x010a
        /*0806*/ 	.byte	0xff
	.zero		1


	//   ....[112]....
        /*0808*/ 	.word	0x00005220
        /*080c*/ 	.word	0x00000000
        /*0810*/ 	.word	0x00000000
        /*0814*/ 	.short	0x0101
        /*0816*/ 	.byte	0xff
	.zero		1


	//   ....[113]....
        /*0818*/ 	.word	0x00005c80
        /*081c*/ 	.word	0x00000003
        /*0820*/ 	.word	0x000000e0
        /*0824*/ 	.short	0x010a
        /*0826*/ 	.byte	0xff
	.zero		1


	//   ....[114]....
        /*0828*/ 	.word	0x00005cc0
        /*082c*/ 	.word	0x000000c1
        /*0830*/ 	.word	0x00000150
        /*0834*/ 	.short	0x010a
        /*0836*/ 	.byte	0xff
	.zero		1


	//   ....[115]....
        /*0838*/ 	.word	0x00005df0
        /*083c*/ 	.word	0x00000003
        /*0840*/ 	.word	0x000000e0
        /*0844*/ 	.short	0x010a
        /*0846*/ 	.byte	0xff
	.zero		1


	//   ....[116]....
        /*0848*/ 	.word	0x00005f50
        /*084c*/ 	.word	0x00000000
        /*0850*/ 	.word	0x00000000
        /*0854*/ 	.short	0x0101
        /*0856*/ 	.byte	0xff
	.zero		1


	//   ....[117]....
        /*0858*/ 	.word	0x00005fb0
        /*085c*/ 	.word	0x000000c1
        /*0860*/ 	.word	0x00000150
        /*0864*/ 	.short	0x010a
        /*0866*/ 	.byte	0xff
	.zero		1


	//   ....[118]....
        /*0868*/ 	.word	0x00007360
        /*086c*/ 	.word	0x000000cc
        /*0870*/ 	.word	0x000000e0
        /*0874*/ 	.short	0x010a
        /*0876*/ 	.byte	0xff
	.zero		1


	//   ....[119]....
        /*0878*/ 	.word	0x00007430
        /*087c*/ 	.word	0x000000cc
        /*0880*/ 	.word	0x000000e0
        /*0884*/ 	.short	0x010a
        /*0886*/ 	.byte	0xff
	.zero		1


	//   ....[120]....
        /*0888*/ 	.word	0x00007570
        /*088c*/ 	.word	0x00000003
        /*0890*/ 	.word	0x00000000
        /*0894*/ 	.short	0x0101
        /*0896*/ 	.byte	0xff
	.zero		1


	//   ....[121]....
        /*0898*/ 	.word	0x00008910
        /*089c*/ 	.word	0x00000000
        /*08a0*/ 	.word	0x000000e0
        /*08a4*/ 	.short	0x010a
        /*08a6*/ 	.byte	0xff
	.zero		1


	//   ....[122]....
        /*08a8*/ 	.word	0x000089e0
        /*08ac*/ 	.word	0x00000000
        /*08b0*/ 	.word	0x000000e0
        /*08b4*/ 	.short	0x010a
        /*08b6*/ 	.byte	0xff
	.zero		1


	//   ....[123]....
        /*08b8*/ 	.word	0x00008b40
        /*08bc*/ 	.word	0x00000000
        /*08c0*/ 	.word	0x00000000
        /*08c4*/ 	.short	0x0101
        /*08c6*/ 	.byte	0xff
	.zero		1


	//   ....[124]....
        /*08c8*/ 	.word	0x00009ef0
        /*08cc*/ 	.word	0x00000000
        /*08d0*/ 	.word	0x000000e0
        /*08d4*/ 	.short	0x010a
        /*08d6*/ 	.byte	0xff
	.zero		1


	//   ....[125]....
        /*08d8*/ 	.word	0x00009fc0
        /*08dc*/ 	.word	0x00000000
        /*08e0*/ 	.word	0x000000e0
        /*08e4*/ 	.short	0x010a
        /*08e6*/ 	.byte	0xff
	.zero		1


	//   ....[126]....
        /*08e8*/ 	.word	0x0000a120
        /*08ec*/ 	.word	0x00000000
        /*08f0*/ 	.word	0x00000000
        /*08f4*/ 	.short	0x0101
        /*08f6*/ 	.byte	0xff
	.zero		1


	//   ....[127]....
        /*08f8*/ 	.word	0x0000a610
        /*08fc*/ 	.word	0x000000ff
        /*0900*/ 	.word	0x00000000
        /*0904*/ 	.short	0x0101
        /*0906*/ 	.byte	0x05
	.zero		1


	//   ....[128]....
        /*0908*/ 	.word	0x0000b590
        /*090c*/ 	.word	0x00000003
        /*0910*/ 	.word	0x00000180
        /*0914*/ 	.short	0x010a
        /*0916*/ 	.byte	0xff
	.zero		1


	//   ....[129]....
        /*0918*/ 	.word	0x0000b5f0
        /*091c*/ 	.word	0x00000002
        /*0920*/ 	.word	0x00000070
        /*0924*/ 	.short	0x010a
        /*0926*/ 	.byte	0xff
	.zero		1


	//   ....[130]....
        /*0928*/ 	.word	0x0000b650
        /*092c*/ 	.word	0x00000002
        /*0930*/ 	.word	0x00000070
        /*0934*/ 	.short	0x010a
        /*0936*/ 	.byte	0xff
	.zero		1


	//   ....[131]....
        /*0938*/ 	.word	0x0000b6a0
        /*093c*/ 	.word	0x00000002
        /*0940*/ 	.word	0x00000130
        /*0944*/ 	.short	0x010a
        /*0946*/ 	.byte	0xff
	.zero		1


	//   ....[132]....
        /*0948*/ 	.word	0x0000b700
        /*094c*/ 	.word	0x00000000
        /*0950*/ 	.word	0x00000000
        /*0954*/ 	.short	0x010a
        /*0956*/ 	.byte	0xff
	.zero		1


	//   ....[133]....
        /*0958*/ 	.word	0x0000b760
        /*095c*/ 	.word	0x00000000
        /*0960*/ 	.word	0x00000000
        /*0964*/ 	.short	0x010a
        /*0966*/ 	.byte	0xff
	.zero		1


	//   ....[134]....
        /*0968*/ 	.word	0x0000b7c0
        /*096c*/ 	.word	0x00000000
        /*0970*/ 	.word	0x00000000
        /*0974*/ 	.short	0x010a
        /*0976*/ 	.byte	0xff
	.zero		1


	//   ....[135]....
        /*0978*/ 	.word	0x0000b820
        /*097c*/ 	.word	0x00000000
        /*0980*/ 	.word	0x00000000
        /*0984*/ 	.short	0x010a
        /*0986*/ 	.byte	0xff
	.zero		1


	//   ....[136]....
        /*0988*/ 	.word	0x0000b880
        /*098c*/ 	.word	0x00000000
        /*0990*/ 	.word	0x00000000
        /*0994*/ 	.short	0x010a
        /*0996*/ 	.byte	0xff
	.zero		1


	//   ....[137]....
        /*0998*/ 	.word	0x0000b8e0
        /*099c*/ 	.word	0x00000000
        /*09a0*/ 	.word	0x00000000
        /*09a4*/ 	.short	0x010a
        /*09a6*/ 	.byte	0xff
	.zero		1


	//   ....[138]....
        /*09a8*/ 	.word	0x0000b940
        /*09ac*/ 	.word	0x00000000
        /*09b0*/ 	.word	0x00000000
        /*09b4*/ 	.short	0x010a
        /*09b6*/ 	.byte	0xff
	.zero		1


	//   ....[139]....
        /*09b8*/ 	.word	0x0000b9a0
        /*09bc*/ 	.word	0x00000000
        /*09c0*/ 	.word	0x00000000
        /*09c4*/ 	.short	0x010a
        /*09c6*/ 	.byte	0xff
	.zero		1


	//   ....[140]....
        /*09c8*/ 	.word	0x0000ba00
        /*09cc*/ 	.word	0x00000000
        /*09d0*/ 	.word	0x00000000
        /*09d4*/ 	.short	0x010a
        /*09d6*/ 	.byte	0xff
	.zero		1


	//   ....[141]....
        /*09d8*/ 	.word	0x0000ba60
        /*09dc*/ 	.word	0x00000000
        /*09e0*/ 	.word	0x00000000
        /*09e4*/ 	.short	0x010a
        /*09e6*/ 	.byte	0xff
	.zero		1


	//   ....[142]....
        /*09e8*/ 	.word	0x0000bac0
        /*09ec*/ 	.word	0x00000000
        /*09f0*/ 	.word	0x00000000
        /*09f4*/ 	.short	0x010a
        /*09f6*/ 	.byte	0xff
	.zero		1


	//   ....[143]....
        /*09f8*/ 	.word	0x0000bb20
        /*09fc*/ 	.word	0x00000000
        /*0a00*/ 	.word	0x00000000
        /*0a04*/ 	.short	0x010a
        /*0a06*/ 	.byte	0xff
	.zero		1


	//   ....[144]....
        /*0a08*/ 	.word	0x0000bb80
        /*0a0c*/ 	.word	0x00000000
        /*0a10*/ 	.word	0x00000000
        /*0a14*/ 	.short	0x010a
        /*0a16*/ 	.byte	0xff
	.zero		1


	//   ....[145]....
        /*0a18*/ 	.word	0x0000bbd0
        /*0a1c*/ 	.word	0x00000000
        /*0a20*/ 	.word	0x00000170
        /*0a24*/ 	.short	0x010a
        /*0a26*/ 	.byte	0xff
	.zero		1


	//   ....[146]....
        /*0a28*/ 	.word	0x0000bc30
        /*0a2c*/ 	.word	0x00000000
        /*0a30*/ 	.word	0x00000140
        /*0a34*/ 	.short	0x010a
        /*0a36*/ 	.byte	0xff
	.zero		1


	//   ....[147]....
        /*0a38*/ 	.word	0x0000bc80
        /*0a3c*/ 	.word	0x00000000
        /*0a40*/ 	.word	0x00000130
        /*0a44*/ 	.short	0x010a
        /*0a46*/ 	.byte	0xff
	.zero		1


	//   ....[148]....
        /*0a48*/ 	.word	0x0000bce0
        /*0a4c*/ 	.word	0x00000000
        /*0a50*/ 	.word	0x00000140
        /*0a54*/ 	.short	0x010a
        /*0a56*/ 	.byte	0xff
	.zero		1


	//   ....[149]....
        /*0a58*/ 	.word	0x0000bd30
        /*0a5c*/ 	.word	0x00000000
        /*0a60*/ 	.word	0x00000130
        /*0a64*/ 	.short	0x010a
        /*0a66*/ 	.byte	0xff
	.zero		1


	//   ....[150]....
        /*0a68*/ 	.word	0x0000bd90
        /*0a6c*/ 	.word	0x00000003
        /*0a70*/ 	.word	0x00000160
        /*0a74*/ 	.short	0x010a
        /*0a76*/ 	.byte	0xff
	.zero		1


	//   ....[151]....
        /*0a78*/ 	.word	0x0000bdf0
        /*0a7c*/ 	.word	0x00000000
        /*0a80*/ 	.word	0x00000000
        /*0a84*/ 	.short	0x010a
        /*0a86*/ 	.byte	0xff
	.zero		1


	//   ....[152]....
        /*0a88*/ 	.word	0x0000be50
        /*0a8c*/ 	.word	0x00000000
        /*0a90*/ 	.word	0x00000000
        /*0a94*/ 	.short	0x010a
        /*0a96*/ 	.byte	0xff
	.zero		1


	//   ....[153]....
        /*0a98*/ 	.word	0x0000beb0
        /*0a9c*/ 	.word	0x00000000
        /*0aa0*/ 	.word	0x00000000
        /*0aa4*/ 	.short	0x010a
        /*0aa6*/ 	.byte	0xff
	.zero		1


	//   ....[154]....
        /*0aa8*/ 	.word	0x0000bf00
        /*0aac*/ 	.word	0x00000000
        /*0ab0*/ 	.word	0x00000130
        /*0ab4*/ 	.short	0x010a
        /*0ab6*/ 	.byte	0xff
	.zero		1


	//   ....[155]....
        /*0ab8*/ 	.word	0x0000bf60
        /*0abc*/ 	.word	0x00000000
        /*0ac0*/ 	.word	0x00000128
        /*0ac4*/ 	.short	0x010a
        /*0ac6*/ 	.byte	0xff
	.zero		1


	//   ....[156]....
        /*0ac8*/ 	.word	0x0000bfc0
        /*0acc*/ 	.word	0x00000003
        /*0ad0*/ 	.word	0x00000100
        /*0ad4*/ 	.short	0x010a
        /*0ad6*/ 	.byte	0xff
	.zero		1


	//   ....[157]....
        /*0ad8*/ 	.word	0x0000c020
        /*0adc*/ 	.word	0x00000003
        /*0ae0*/ 	.word	0x00000108
        /*0ae4*/ 	.short	0x010a
        /*0ae6*/ 	.byte	0xff
	.zero		1


	//   ....[158]....
        /*0ae8*/ 	.word	0x0000c080
        /*0aec*/ 	.word	0x00000003
        /*0af0*/ 	.word	0x00000110
        /*0af4*/ 	.short	0x010a
        /*0af6*/ 	.byte	0xff
	.zero		1


	//   ....[159]....
        /*0af8*/ 	.word	0x0000c0e0
        /*0afc*/ 	.word	0x00000003
        /*0b00*/ 	.word	0x00000118
        /*0b04*/ 	.short	0x010a
        /*0b06*/ 	.byte	0xff
	.zero		1


	//   ....[160]....
        /*0b08*/ 	.word	0x0000c140
        /*0b0c*/ 	.word	0x00000000
        /*0b10*/ 	.word	0x00000100
        /*0b14*/ 	.short	0x010a
        /*0b16*/ 	.byte	0xff
	.zero		1


	//   ....[161]....
        /*0b18*/ 	.word	0x0000c1a0
        /*0b1c*/ 	.word	0x00000000
        /*0b20*/ 	.word	0x00000108
        /*0b24*/ 	.short	0x010a
        /*0b26*/ 	.byte	0xff
	.zero		1


	//   ....[162]....
        /*0b28*/ 	.word	0x0000c200
        /*0b2c*/ 	.word	0x00000000
        /*0b30*/ 	.word	0x00000110
        /*0b34*/ 	.short	0x010a
        /*0b36*/ 	.byte	0xff
	.zero		1


	//   ....[163]....
        /*0b38*/ 	.word	0x0000c250
        /*0b3c*/ 	.word	0x00000000
        /*0b40*/ 	.word	0x00000130
        /*0b44*/ 	.short	0x010a
        /*0b46*/ 	.byte	0xff
	.zero		1


	//   ....[164]....
        /*0b48*/ 	.word	0x0000c2a0
        /*0b4c*/ 	.word	0x00000003
        /*0b50*/ 	.word	0x000000e0
        /*0b54*/ 	.short	0x010a
        /*0b56*/ 	.byte	0xff
	.zero		1


	//   ....[165]....
        /*0b58*/ 	.word	0x0000c2f0
        /*0b5c*/ 	.word	0x000000c1
        /*0b60*/ 	.word	0x00000150
        /*0b64*/ 	.short	0x010a
        /*0b66*/ 	.byte	0xff
	.zero		1


	//   ....[166]....
        /*0b68*/ 	.word	0x0000c340
        /*0b6c*/ 	.word	0x000000cc
        /*0b70*/ 	.word	0x000000e0
        /*0b74*/ 	.short	0x010a
        /*0b76*/ 	.byte	0xff
	.zero		1


	//   ....[167]....
        /*0b78*/ 	.word	0x0000c390
        /*0b7c*/ 	.word	0x00000000
        /*0b80*/ 	.word	0x000000e0
        /*0b84*/ 	.short	0x010a
        /*0b86*/ 	.byte	0xff
	.zero		1


	//   ....[168]....
        /*0b88*/ 	.word	0x0000c3e0
        /*0b8c*/ 	.word	0x00000000
        /*0b90*/ 	.word	0x000000e0
        /*0b94*/ 	.short	0x010a
        /*0b96*/ 	.byte	0xff
	.zero		1


	//----- nvinfo : EIATTR_NUM_MBARRIERS
	.align		4
.L_48:
        /*0b98*/ 	.byte	0x03, 0x38
        /*0b9a*/ 	.short	0x0032


	//----- nvinfo : EIATTR_EXIT_INSTR_OFFSETS
	.align		4
        /*0b9c*/ 	.byte	0x04, 0x1c
        /*0b9e*/ 	.short	(.L_50 - .L_49)


	//   ....[0]....
.L_49:
        /*0ba0*/ 	.word	0x00002bd0


	//   ....[1]....
        /*0ba4*/ 	.word	0x000030c0


	//   ....[2]....
        /*0ba8*/ 	.word	0x00003120


	//   ....[3]....
        /*0bac*/ 	.word	0x00003db0


	//   ....[4]....
        /*0bb0*/ 	.word	0x00004e10


	//   ....[5]....
        /*0bb4*/ 	.word	0x00004e50


	//   ....[6]....
        /*0bb8*/ 	.word	0x0000b580


	//----- nvinfo : EIATTR_MAX_THREADS
	.align		4
.L_50:
        /*0bbc*/ 	.byte	0x04, 0x05
        /*0bbe*/ 	.short	(.L_52 - .L_51)
.L_51:
        /*0bc0*/ 	.word	0x00000100
        /*0bc4*/ 	.word	0x00000001
        /*0bc8*/ 	.word	0x00000001


	//----- nvinfo : EIATTR_CRS_STACK_SIZE
	.align		4
.L_52:
        /*0bcc*/ 	.byte	0x04, 0x1e
        /*0bce*/ 	.short	(.L_54 - .L_53)
.L_53:
        /*0bd0*/ 	.word	0x00000000


	//----- nvinfo : EIATTR_CBANK_PARAM_SIZE
	.align		4
.L_54:
        /*0bd4*/ 	.byte	0x03, 0x19
        /*0bd6*/ 	.short	0x0800


	//----- nvinfo : EIATTR_PARAM_CBANK
	.align		4
        /*0bd8*/ 	.byte	0x04, 0x0a
        /*0bda*/ 	.short	(.L_56 - .L_55)
	.align		4
.L_55:
        /*0bdc*/ 	.word	index@(.nv.constant0._ZN7cutlass13device_kernelINS_4gemm6kernel13GemmUniversalIN4cute5tupleIJiiiiEEENS1_10collective13CollectiveMmaINS1_35MainloopSm100TmaUmmaWarpSpecializedILi14ELi2ELi2ENS5_IJNS4_1CILi1EEESB_SB_EEEEENS5_IJNSA_ILi128EEENSA_ILi256EEENSA_ILi32EEEEEENS_12float_e4m3_tENS5_IJlSB_lEEESI_SJ_NS4_8TiledMMAINS4_8MMA_AtomIJNS4_10MMA_TraitsINS4_19SM100_MMA_F8F6F4_SSEJSI_SI_fSE_SF_NS4_17integral_constantINS4_4UMMA5MajorELSQ_0EEESR_NSO_INSP_7ScaleInELSS_0EEEST_EEEEEENS4_6LayoutISC_NS5_IJNSA_ILi0EEESX_SX_EEEEENS5_IJNS4_10UnderscoreES10_S10_EEEEENS4_13SM90_TMA_LOADENS4_14ComposedLayoutINS4_7SwizzleILi1ELi4ELi3EEENS4_18smem_ptr_flag_bitsILi8EEENSW_INS5_IJNSA_ILi8EEESG_EEENS5_IJSG_SB_EEEEEEEvNS4_8identityES13_S1D_vS1E_EENS_8epilogue10collective18CollectiveEpilogueINS1G_23Sm100TmaWarpSpecializedILi4ELi2ELi64ELb0ELb0EEEJSH_NS5_IJNSW_ISE_SB_EENSW_INSA_ILi64EEESB_EEEEESI_SJ_SI_SJ_NS1G_6fusion15FusionCallbacksIS1K_NS1P_17LinearCombinationISI_fSI_fLNS_15FloatRoundStyleE2EEESH_S1O_JEEENS4_5SM1004TMEM4LOAD26SM100_TMEM_LOAD_32dp32b64xES13_NS14_INS15_ILi2ELi4ELi3EEES18_NSW_INS5_IJS19_S1M_EEENS5_IJS1M_SB_EEEEEEENS4_39AutoVectorizingCopyWithAssumedAlignmentILi128EEENS4_14SM90_TMA_STOREES23_S25_S25_EEEvvEEEEvNT_6ParamsE)
        /*0be0*/ 	.short	0x0380
        /*0be2*/ 	.short	0x0800


	//----- nvinfo : EIATTR_SW_WAR
	.align		4
.L_56:
        /*0be4*/ 	.byte	0x04, 0x36
        /*0be6*/ 	.short	(.L_58 - .L_57)
.L_57:
        /*0be8*/ 	.word	0x00000008
.L_58:


//--------------------- .nv.callgraph             --------------------------
	.section	.nv.callgraph,"",@"SHT_CUDA_CALLGRAPH"
	.align	4
	.sectionentsize	8
	.align		4
        /*0000*/ 	.word	0x00000000
	.align		4
        /*0004*/ 	.word	0xffffffff
	.align		4
        /*0008*/ 	.word	index@(_ZN7cutlass13device_kernelINS_4gemm6kernel13GemmUniversalIN4cute5tupleIJiiiiEEENS1_10collective13CollectiveMmaINS1_35MainloopSm100TmaUmmaWarpSpecializedILi14ELi2ELi2ENS5_IJNS4_1CILi1EEESB_SB_EEEEENS5_IJNSA_ILi128EEENSA_ILi256EEENSA_ILi32EEEEEENS_12float_e4m3_tENS5_IJlSB_lEEESI_SJ_NS4_8TiledMMAINS4_8MMA_AtomIJNS4_10MMA_TraitsINS4_19SM100_MMA_F8F6F4_SSEJSI_SI_fSE_SF_NS4_17integral_constantINS4_4UMMA5MajorELSQ_0EEESR_NSO_INSP_7ScaleInELSS_0EEEST_EEEEEENS4_6LayoutISC_NS5_IJNSA_ILi0EEESX_SX_EEEEENS5_IJNS4_10UnderscoreES10_S10_EEEEENS4_13SM90_TMA_LOADENS4_14ComposedLayoutINS4_7SwizzleILi1ELi4ELi3EEENS4_18smem_ptr_flag_bitsILi8EEENSW_INS5_IJNSA_ILi8EEESG_EEENS5_IJSG_SB_EEEEEEEvNS4_8identityES13_S1D_vS1E_EENS_8epilogue10collective18CollectiveEpilogueINS1G_23Sm100TmaWarpSpecializedILi4ELi2ELi64ELb0ELb0EEEJSH_NS5_IJNSW_ISE_SB_EENSW_INSA_ILi64EEESB_EEEEESI_SJ_SI_SJ_NS1G_6fusion15FusionCallbacksIS1K_NS1P_17LinearCombinationISI_fSI_fLNS_15FloatRoundStyleE2EEESH_S1O_JEEENS4_5SM1004TMEM4LOAD26SM100_TMEM_LOAD_32dp32b64xES13_NS14_INS15_ILi2ELi4ELi3EEES18_NSW_INS5_IJS19_S1M_EEENS5_IJS1M_SB_EEEEEEENS4_39AutoVectorizingCopyWithAssumedAlignmentILi128EEENS4_14SM90_TMA_STOREES23_S25_S25_EEEvvEEEEvNT_6ParamsE)
	.align		4
        /*000c*/ 	.word	index@(__assertfail)
	.align		4
        /*0010*/ 	.word	0x00000000
	.align		4
        /*0014*/ 	.word	0xfffffffe
	.align		4
        /*0018*/ 	.word	0x00000000
	.align		4
        /*001c*/ 	.word	0xfffffffd
	.align		4
        /*0020*/ 	.word	0x00000000
	.align		4
        /*0024*/ 	.word	0xfffffffc


//--------------------- .nv.constant4             --------------------------
	.section	.nv.constant4,"a",@progbits
	.align	8
	.align		8
.nv.constant4:
        /*0000*/ 	.dword	__assertfail
	.align		8
        /*0008*/ 	.dword	__unnamed_1
	.align		8
        /*0010*/ 	.dword	__unnamed_2
	.align		8
        /*0018*/ 	.dword	__unnamed_3
	.align		8
        /*0020*/ 	.dword	_ZN40_INTERNAL_130dee39_4_k_cu_f6928267_211634cuda3std3__45__cpo5beginE
	.align		8
        /*0028*/ 	.dword	_ZN40_INTERNAL_130dee39_4_k_cu_f6928267_211634cuda3std3__45__cpo3endE
	.align		8
        /*0030*/ 	.dword	_ZN40_INTERNAL_130dee39_4_k_cu_f6928267_211634cuda3std3__45__cpo6cbeginE
	.align		8
        /*0038*/ 	.dword	_ZN40_INTERNAL_130dee39_4_k_cu_f6928267_211634cuda3std3__45__cpo4cendE
	.align		8
        /*0040*/ 	.dword	_ZN40_INTERNAL_130dee39_4_k_cu_f6928267_211634cuda3std3__442_GLOBAL__N__130dee39_4_k_cu_f6928267_211636ignoreE
	.align		8
        /*0048*/ 	.dword	_ZN40_INTERNAL_130dee39_4_k_cu_f6928267_211634cuda3std3__419piecewise_constructE
	.align		8
        /*0050*/ 	.dword	_ZN40_INTERNAL_130dee39_4_k_cu_f6928267_211634cuda3std3__48in_placeE
	.align		8
        /*0058*/ 	.dword	_ZN40_INTERNAL_130dee39_4_k_cu_f6928267_211634cuda3std6ranges3__45__cpo4swapE
	.align		8
        /*0060*/ 	.dword	_ZN40_INTERNAL_130dee39_4_k_cu_f6928267_211634cuda3std6ranges3__45__cpo9iter_moveE
	.align		8
        /*0068*/ 	.dword	_ZN40_INTERNAL_130dee39_4_k_cu_f6928267_211634cute7productE
	.align		8
        /*0070*/ 	.dword	_ZN40_INTERNAL_130dee39_4_k_cu_f6928267_211634cute1_E
	.align		8
        /*0078*/ 	.dword	$str$25
	.align		8
        /*0080*/ 	.dword	$str$26
	.align		8
        /*0088*/ 	.dword	$str$27
	.align		8
        /*0090*/ 	.dword	$str$28


//--------------------- .text._ZN7cutlass13device_kernelINS_4gemm6kernel13GemmUniversalIN4cute5tupleIJiiiiEEENS1_10collective13CollectiveMmaINS1_35MainloopSm100TmaUmmaWarpSpecializedILi14ELi2ELi2ENS5_IJNS4_1CILi1EEESB_SB_EEEEENS5_IJNSA_ILi128EEENSA_ILi256EEENSA_ILi32EEEEEENS_12float_e4m3_tENS5_IJlSB_lEEESI_SJ_NS4_8TiledMMAINS4_8MMA_AtomIJNS4_10MMA_TraitsINS4_19SM100_MMA_F8F6F4_SSEJSI_SI_fSE_SF_NS4_17integral_constantINS4_4UMMA5MajorELSQ_0EEESR_NSO_INSP_7ScaleInELSS_0EEEST_EEEEEENS4_6LayoutISC_NS5_IJNSA_ILi0EEESX_SX_EEEEENS5_IJNS4_10UnderscoreES10_S10_EEEEENS4_13SM90_TMA_LOADENS4_14ComposedLayoutINS4_7SwizzleILi1ELi4ELi3EEENS4_18smem_ptr_flag_bitsILi8EEENSW_INS5_IJNSA_ILi8EEESG_EEENS5_IJSG_SB_EEEEEEEvNS4_8identityES13_S1D_vS1E_EENS_8epilogue10collective18CollectiveEpilogueINS1G_23Sm100TmaWarpSpecializedILi4ELi2ELi64ELb0ELb0EEEJSH_NS5_IJNSW_ISE_SB_EENSW_INSA_ILi64EEESB_EEEEESI_SJ_SI_SJ_NS1G_6fusion15FusionCallbacksIS1K_NS1P_17LinearCombinationISI_fSI_fLNS_15FloatRoundStyleE2EEESH_S1O_JEEENS4_5SM1004TMEM4LOAD26SM100_TMEM_LOAD_32dp32b64xES13_NS14_INS15_ILi2ELi4ELi3EEES18_NSW_INS5_IJS19_S1M_EEENS5_IJS1M_SB_EEEEEEENS4_39AutoVectorizingCopyWithAssumedAlignmentILi128EEENS4_14SM90_TMA_STOREES23_S25_S25_EEEvvEEEEvNT_6ParamsE --------------------------
	.section	.text._ZN7cutlass13device_kernelINS_4gemm6kernel13GemmUniversalIN4cute5tupleIJiiiiEEENS1_10collective13CollectiveMmaINS1_35MainloopSm100TmaUmmaWarpSpecializedILi14ELi2ELi2ENS5_IJNS4_1CILi1EEESB_SB_EEEEENS5_IJNSA_ILi128EEENSA_ILi256EEENSA_ILi32EEEEEENS_12float_e4m3_tENS5_IJlSB_lEEESI_SJ_NS4_8TiledMMAINS4_8MMA_AtomIJNS4_10MMA_TraitsINS4_19SM100_MMA_F8F6F4_SSEJSI_SI_fSE_SF_NS4_17integral_constantINS4_4UMMA5MajorELSQ_0EEESR_NSO_INSP_7ScaleInELSS_0EEEST_EEEEEENS4_6LayoutISC_NS5_IJNSA_ILi0EEESX_SX_EEEEENS5_IJNS4_10UnderscoreES10_S10_EEEEENS4_13SM90_TMA_LOADENS4_14ComposedLayoutINS4_7SwizzleILi1ELi4ELi3EEENS4_18smem_ptr_flag_bitsILi8EEENSW_INS5_IJNSA_ILi8EEESG_EEENS5_IJSG_SB_EEEEEEEvNS4_8identityES13_S1D_vS1E_EENS_8epilogue10collective18CollectiveEpilogueINS1G_23Sm100TmaWarpSpecializedILi4ELi2ELi64ELb0ELb0EEEJSH_NS5_IJNSW_ISE_SB_EENSW_INSA_ILi64EEESB_EEEEESI_SJ_SI_SJ_NS1G_6fusion15FusionCallbacksIS1K_NS1P_17LinearCombinationISI_fSI_fLNS_15FloatRoundStyleE2EEESH_S1O_JEEENS4_5SM1004TMEM4LOAD26SM100_TMEM_LOAD_32dp32b64xES13_NS14_INS15_ILi2ELi4ELi3EEES18_NSW_INS5_IJS19_S1M_EEENS5_IJS1M_SB_EEEEEEENS4_39AutoVectorizingCopyWithAssumedAlignmentILi128EEENS4_14SM90_TMA_STOREES23_S25_S25_EEEvvEEEEvNT_6ParamsE,"ax",@progbits
	.align	128
.text._ZN7cutlass13device_kernelINS_4gemm6kernel13GemmUniversalIN4cute5tupleIJiiiiEEENS1_10collective13CollectiveMmaINS1_35MainloopSm100TmaUmmaWarpSpecializedILi14ELi2ELi2ENS5_IJNS4_1CILi1EEESB_SB_EEEEENS5_IJNSA_ILi128EEENSA_ILi256EEENSA_ILi32EEEEEENS_12float_e4m3_tENS5_IJlSB_lEEESI_SJ_NS4_8TiledMMAINS4_8MMA_AtomIJNS4_10MMA_TraitsINS4_19SM100_MMA_F8F6F4_SSEJSI_SI_fSE_SF_NS4_17integral_constantINS4_4UMMA5MajorELSQ_0EEESR_NSO_INSP_7ScaleInELSS_0EEEST_EEEEEENS4_6LayoutISC_NS5_IJNSA_ILi0EEESX_SX_EEEEENS5_IJNS4_10UnderscoreES10_S10_EEEEENS4_13SM90_TMA_LOADENS4_14ComposedLayoutINS4_7SwizzleILi1ELi4ELi3EEENS4_18smem_ptr_flag_bitsILi8EEENSW_INS5_IJNSA_ILi8EEESG_EEENS5_IJSG_SB_EEEEEEEvNS4_8identityES13_S1D_vS1E_EENS_8epilogue10collective18CollectiveEpilogueINS1G_23Sm100TmaWarpSpecializedILi4ELi2ELi64ELb0ELb0EEEJSH_NS5_IJNSW_ISE_SB_EENSW_INSA_ILi64EEESB_EEEEESI_SJ_SI_SJ_NS1G_6fusion15FusionCallbacksIS1K_NS1P_17LinearCombinationISI_fSI_fLNS_15FloatRoundStyleE2EEESH_S1O_JEEENS4_5SM1004TMEM4LOAD26SM100_TMEM_LOAD_32dp32b64xES13_NS14_INS15_ILi2ELi4ELi3EEES18_NSW_INS5_IJS19_S1M_EEENS5_IJS1M_SB_EEEEEEENS4_39AutoVectorizingCopyWithAssumedAlignmentILi128EEENS4_14SM90_TMA_STOREES23_S25_S25_EEEvvEEEEvNT_6ParamsE:
        .type           _ZN7cutlass13device_kernelINS_4gemm6kernel13GemmUniversalIN4cute5tupleIJiiiiEEENS1_10collective13CollectiveMmaINS1_35MainloopSm100TmaUmmaWarpSpecializedILi14ELi2ELi2ENS5_IJNS4_1CILi1EEESB_SB_EEEEENS5_IJNSA_ILi128EEENSA_ILi256EEENSA_ILi32EEEEEENS_12float_e4m3_tENS5_IJlSB_lEEESI_SJ_NS4_8TiledMMAINS4_8MMA_AtomIJNS4_10MMA_TraitsINS4_19SM100_MMA_F8F6F4_SSEJSI_SI_fSE_SF_NS4_17integral_constantINS4_4UMMA5MajorELSQ_0EEESR_NSO_INSP_7ScaleInELSS_0EEEST_EEEEEENS4_6LayoutISC_NS5_IJNSA_ILi0EEESX_SX_EEEEENS5_IJNS4_10UnderscoreES10_S10_EEEEENS4_13SM90_TMA_LOADENS4_14ComposedLayoutINS4_7SwizzleILi1ELi4ELi3EEENS4_18smem_ptr_flag_bitsILi8EEENSW_INS5_IJNSA_ILi8EEESG_EEENS5_IJSG_SB_EEEEEEEvNS4_8identityES13_S1D_vS1E_EENS_8epilogue10collective18CollectiveEpilogueINS1G_23Sm100TmaWarpSpecializedILi4ELi2ELi64ELb0ELb0EEEJSH_NS5_IJNSW_ISE_SB_EENSW_INSA_ILi64EEESB_EEEEESI_SJ_SI_SJ_NS1G_6fusion15FusionCallbacksIS1K_NS1P_17LinearCombinationISI_fSI_fLNS_15FloatRoundStyleE2EEESH_S1O_JEEENS4_5SM1004TMEM4LOAD26SM100_TMEM_LOAD_32dp32b64xES13_NS14_INS15_ILi2ELi4ELi3EEES18_NSW_INS5_IJS19_S1M_EEENS5_IJS1M_SB_EEEEEEENS4_39AutoVectorizingCopyWithAssumedAlignmentILi128EEENS4_14SM90_TMA_STOREES23_S25_S25_EEEvvEEEEvNT_6ParamsE,@function
        .size           _ZN7cutlass13device_kernelINS_4gemm6kernel13GemmUniversalIN4cute5tupleIJiiiiEEENS1_10collective13CollectiveMmaINS1_35MainloopSm100TmaUmmaWarpSpecializedILi14ELi2ELi2ENS5_IJNS4_1CILi1EEESB_SB_EEEEENS5_IJNSA_ILi128EEENSA_ILi256EEENSA_ILi32EEEEEENS_12float_e4m3_tENS5_IJlSB_lEEESI_SJ_NS4_8TiledMMAINS4_8MMA_AtomIJNS4_10MMA_TraitsINS4_19SM100_MMA_F8F6F4_SSEJSI_SI_fSE_SF_NS4_17integral_constantINS4_4UMMA5MajorELSQ_0EEESR_NSO_INSP_7ScaleInELSS_0EEEST_EEEEEENS4_6LayoutISC_NS5_IJNSA_ILi0EEESX_SX_EEEEENS5_IJNS4_10UnderscoreES10_S10_EEEEENS4_13SM90_TMA_LOADENS4_14ComposedLayoutINS4_7SwizzleILi1ELi4ELi3EEENS4_18smem_ptr_flag_bitsILi8EEENSW_INS5_IJNSA_ILi8EEESG_EEENS5_IJSG_SB_EEEEEEEvNS4_8identityES13_S1D_vS1E_EENS_8epilogue10collective18CollectiveEpilogueINS1G_23Sm100TmaWarpSpecializedILi4ELi2ELi64ELb0ELb0EEEJSH_NS5_IJNSW_ISE_SB_EENSW_INSA_ILi64EEESB_EEEEESI_SJ_SI_SJ_NS1G_6fusion15FusionCallbacksIS1K_NS1P_17LinearCombinationISI_fSI_fLNS_15FloatRoundStyleE2EEESH_S1O_JEEENS4_5SM1004TMEM4LOAD26SM100_TMEM_LOAD_32dp32b64xES13_NS14_INS15_ILi2ELi4ELi3EEES18_NSW_INS5_IJS19_S1M_EEENS5_IJS1M_SB_EEEEEEENS4_39AutoVectorizingCopyWithAssumedAlignmentILi128EEENS4_14SM90_TMA_STOREES23_S25_S25_EEEvvEEEEvNT_6ParamsE,(.L_x_198 - _ZN7cutlass13device_kernelINS_4gemm6kernel13GemmUniversalIN4cute5tupleIJiiiiEEENS1_10collective13CollectiveMmaINS1_35MainloopSm100TmaUmmaWarpSpecializedILi14ELi2ELi2ENS5_IJNS4_1CILi1EEESB_SB_EEEEENS5_IJNSA_ILi128EEENSA_ILi256EEENSA_ILi32EEEEEENS_12float_e4m3_tENS5_IJlSB_lEEESI_SJ_NS4_8TiledMMAINS4_8MMA_AtomIJNS4_10MMA_TraitsINS4_19SM100_MMA_F8F6F4_SSEJSI_SI_fSE_SF_NS4_17integral_constantINS4_4UMMA5MajorELSQ_0EEESR_NSO_INSP_7ScaleInELSS_0EEEST_EEEEEENS4_6LayoutISC_NS5_IJNSA_ILi0EEESX_SX_EEEEENS5_IJNS4_10UnderscoreES10_S10_EEEEENS4_13SM90_TMA_LOADENS4_14ComposedLayoutINS4_7SwizzleILi1ELi4ELi3EEENS4_18smem_ptr_flag_bitsILi8EEENSW_INS5_IJNSA_ILi8EEESG_EEENS5_IJSG_SB_EEEEEEEvNS4_8identityES13_S1D_vS1E_EENS_8epilogue10collective18CollectiveEpilogueINS1G_23Sm100TmaWarpSpecializedILi4ELi2ELi64ELb0ELb0EEEJSH_NS5_IJNSW_ISE_SB_EENSW_INSA_ILi64EEESB_EEEEESI_SJ_SI_SJ_NS1G_6fusion15FusionCallbacksIS1K_NS1P_17LinearCombinationISI_fSI_fLNS_15FloatRoundStyleE2EEESH_S1O_JEEENS4_5SM1004TMEM4LOAD26SM100_TMEM_LOAD_32dp32b64xES13_NS14_INS15_ILi2ELi4ELi3EEES18_NSW_INS5_IJS19_S1M_EEENS5_IJS1M_SB_EEEEEEENS4_39AutoVectorizingCopyWithAssumedAlignmentILi128EEENS4_14SM90_TMA_STOREES23_S25_S25_EEEvvEEEEvNT_6ParamsE)
        .other          _ZN7cutlass13device_kernelINS_4gemm6kernel13GemmUniversalIN4cute5tupleIJiiiiEEENS1_10collective13CollectiveMmaINS1_35MainloopSm100TmaUmmaWarpSpecializedILi14ELi2ELi2ENS5_IJNS4_1CILi1EEESB_SB_EEEEENS5_IJNSA_ILi128EEENSA_ILi256EEENSA_ILi32EEEEEENS_12float_e4m3_tENS5_IJlSB_lEEESI_SJ_NS4_8TiledMMAINS4_8MMA_AtomIJNS4_10MMA_TraitsINS4_19SM100_MMA_F8F6F4_SSEJSI_SI_fSE_SF_NS4_17integral_constantINS4_4UMMA5MajorELSQ_0EEESR_NSO_INSP_7ScaleInELSS_0EEEST_EEEEEENS4_6LayoutISC_NS5_IJNSA_ILi0EEESX_SX_EEEEENS5_IJNS4_10UnderscoreES10_S10_EEEEENS4_13SM90_TMA_LOADENS4_14ComposedLayoutINS4_7SwizzleILi1ELi4ELi3EEENS4_18smem_ptr_flag_bitsILi8EEENSW_INS5_IJNSA_ILi8EEESG_EEENS5_IJSG_SB_EEEEEEEvNS4_8identityES13_S1D_vS1E_EENS_8epilogue10collective18CollectiveEpilogueINS1G_23Sm100TmaWarpSpecializedILi4ELi2ELi64ELb0ELb0EEEJSH_NS5_IJNSW_ISE_SB_EENSW_INSA_ILi64EEESB_EEEEESI_SJ_SI_SJ_NS1G_6fusion15FusionCallbacksIS1K_NS1P_17LinearCombinationISI_fSI_fLNS_15FloatRoundStyleE2EEESH_S1O_JEEENS4_5SM1004TMEM4LOAD26SM100_TMEM_LOAD_32dp32b64xES13_NS14_INS15_ILi2ELi4ELi3EEES18_NSW_INS5_IJS19_S1M_EEENS5_IJS1M_SB_EEEEEEENS4_39AutoVectorizingCopyWithAssumedAlignmentILi128EEENS4_14SM90_TMA_STOREES23_S25_S25_EEEvvEEEEvNT_6ParamsE,@"STO_CUDA_ENTRY STV_DEFAULT"
_ZN7cutlass13device_kernelINS_4gemm6kernel13GemmUniversalIN4cute5tupleIJiiiiEEENS1_10collective13CollectiveMmaINS1_35MainloopSm100TmaUmmaWarpSpecializedILi14ELi2ELi2ENS5_IJNS4_1CILi1EEESB_SB_EEEEENS5_IJNSA_ILi128EEENSA_ILi256EEENSA_ILi32EEEEEENS_12float_e4m3_tENS5_IJlSB_lEEESI_SJ_NS4_8TiledMMAINS4_8MMA_AtomIJNS4_10MMA_TraitsINS4_19SM100_MMA_F8F6F4_SSEJSI_SI_fSE_SF_NS4_17integral_constantINS4_4UMMA5MajorELSQ_0EEESR_NSO_INSP_7ScaleInELSS_0EEEST_EEEEEENS4_6LayoutISC_NS5_IJNSA_ILi0EEESX_SX_EEEEENS5_IJNS4_10UnderscoreES10_S10_EEEEENS4_13SM90_TMA_LOADENS4_14ComposedLayoutINS4_7SwizzleILi1ELi4ELi3EEENS4_18smem_ptr_flag_bitsILi8EEENSW_INS5_IJNSA_ILi8EEESG_EEENS5_IJSG_SB_EEEEEEEvNS4_8identityES13_S1D_vS1E_EENS_8epilogue10collective18CollectiveEpilogueINS1G_23Sm100TmaWarpSpecializedILi4ELi2ELi64ELb0ELb0EEEJSH_NS5_IJNSW_ISE_SB_EENSW_INSA_ILi64EEESB_EEEEESI_SJ_SI_SJ_NS1G_6fusion15FusionCallbacksIS1K_NS1P_17LinearCombinationISI_fSI_fLNS_15FloatRoundStyleE2EEESH_S1O_JEEENS4_5SM1004TMEM4LOAD26SM100_TMEM_LOAD_32dp32b64xES13_NS14_INS15_ILi2ELi4ELi3EEES18_NSW_INS5_IJS19_S1M_EEENS5_IJS1M_SB_EEEEEEENS4_39AutoVectorizingCopyWithAssumedAlignmentILi128EEENS4_14SM90_TMA_STOREES23_S25_S25_EEEvvEEEEvNT_6ParamsE:
[----:B------:R-:W1:Y:S01]  /*0000*/  LDC R1, c[0x0][0x37c] ;  /* 0x0000df00ff017b82 */ /* 0x000e620000000800 */
[----:B------:R-:W2:Y:S01]  /*0010*/  S2R R185, SR_TID.X ;  /* 0x0000000000b97919 */ /* 0x000ea20000002100 */
[----:B------:R-:W3:Y:S01]  /*0020*/  LDCU.64 UR4, c[0x0][0x890] ;  /* 0x00011200ff0477ac */ /* 0x000ee20008000a00 */
[----:B------:R-:W-:Y:S02]  /*0030*/  PRMT R171, RZ, 0x7610, R171 ;  /* 0x00007610ffab7816 */ /* 0x000fe400000000ab */
[----:B------:R-:W-:Y:S01]  /*0040*/  ELECT P5, URZ, PT ;  /* 0x0000000000ff782f */ /* 0x000fe200038a0000 */
[----:B------:R-:W4:Y:S01]  /*0050*/  LDCU.64 UR46, c[0x0][0x358] ;  /* 0x00006b00ff2e77ac */ /* 0x000f220008000a00 */
[----:B---3--:R-:W-:-:S04]  /*0060*/  UISETP.NE.U32.AND UP0, UPT, UR4, URZ, UPT ;  /* 0x000000ff0400728c */ /* 0x008fc8000bf05070 */
[----:B------:R-:W-:Y:S01]  /*0070*/  UISETP.NE.AND.EX UP0, UPT, UR5, URZ, UPT, UP0 ;  /* 0x000000ff0500728c */ /* 0x000fe2000bf05300 */
[----:B--2---:R-:W-:-:S05]  /*0080*/  SHF.R.U32.HI R173, RZ, 0x5, R185 ;  /* 0x00000005ffad7819 */ /* 0x004fca00000116b9 */
[----:B------:R-:W2:Y:S02]  /*0090*/  SHFL.IDX PT, R0, R173, RZ, 0x1f ;  /* 0x00001fffad007589 */ /* 0x000ea400000e0000 */
[----:B--2---:R-:W-:Y:S01]  /*00a0*/  R2UR UR8, R0 ;  /* 0x00000000000872ca */ /* 0x004fe200000e0000 */
[----:B-1--4-:R-:W-:-:S14]  /*00b0*/  BRA.U UP0, `(.L_x_0) ;  /* 0x00000001002c7547 */ /* 0x012fdc000b800000 */
[----:B------:R-:W1:Y:S02]  /*00c0*/  LDCU.64 UR6, c[0x0][0x888] ;  /* 0x00011100ff0677ac */ /* 0x000e640008000a00 */
[----:B-1----:R-:W-:-:S04]  /*00d0*/  UISETP.NE.U32.AND UP0, UPT, UR6, URZ, UPT ;  /* 0x000000ff0600728c */ /* 0x002fc8000bf05070 */
[----:B------:R-:W-:-:S09]  /*00e0*/  UISETP.NE.AND.EX UP0, UPT, UR7, URZ, UPT, UP0 ;  /* 0x000000ff0700728c */ /* 0x000fd2000bf05300 */
[----:B------:R-:W-:Y:S05]  /*00f0*/  BRA.U !UP0, `(.L_x_1) ;  /* 0x0000000108107547 */ /* 0x000fea000b800000 */
[----:B------:R-:W1:Y:S02]  /*0100*/  LDC.64 R2, c[0x0][0x888] ;  /* 0x00022200ff027b82 */ /* 0x000e640000000a00 */
[----:B-1----:R1:W5:Y:S01]  /*0110*/  LDG.E R81, desc[UR46][R2.64] ;  /* 0x0000002e02517981 */ /* 0x002362000c1e1900 */
[----:B------:R-:W-:Y:S01]  /*0120*/  HFMA2 R171, -RZ, RZ, 0, 5.9604644775390625e-08 ;  /* 0x00000001ffab7431 */ /* 0x000fe200000001ff */
[----:B------:R-:W-:Y:S05]  /*0130*/  BRA `(.L_x_0) ;  /* 0x00000000000c7947 */ /* 0x000fea0003800000 */
.L_x_1:
[----:B------:R-:W1:Y:S01]  /*0140*/  LDCU UR6, c[0x0][0x880] ;  /* 0x00011000ff0677ac */ /* 0x000e620008000800 */
[----:B------:R-:W-:Y:S01]  /*0150*/  HFMA2 R171, -RZ, RZ, 0, 5.9604644775390625e-08 ;  /* 0x00000001ffab7431 */ /* 0x000fe200000001ff */
[----:B-1----:R-:W-:-:S07]  /*0160*/  MOV R81, UR6 ;  /* 0x0000000600517c02 */ /* 0x002fce0008000f00 */
.L_x_0:
[----:B------:R-:W2:Y:S02]  /*0170*/  LDCU.64 UR6, c[0x0][0x8b0] ;  /* 0x00011600ff0677ac */ /* 0x000ea40008000a00 */
[----:B--2---:R-:W-:-:S04]  /*0180*/  UISETP.NE.U32.AND UP0, UPT, UR6, URZ, UPT ;  /* 0x000000ff0600728c */ /* 0x004fc8000bf05070 */
[----:B------:R-:W-:-:S09]  /*0190*/  UISETP.NE.AND.EX UP0, UPT, UR7, URZ, UPT, UP0 ;  /* 0x000000ff0700728c */ /* 0x000fd2000bf05300 */
[----:B------:R-:W-:Y:S05]  /*01a0*/  BRA.U UP0, `(.L_x_2) ;  /* 0x0000000100247547 */ /* 0x000fea000b800000 */
[----:B------:R-:W2:Y:S02]  /*01b0*/  LDCU.64 UR6, c[0x0][0x8a8] ;  /* 0x00011500ff0677ac */ /* 0x000ea40008000a00 */
[----:B--2---:R-:W-:-:S04]  /*01c0*/  UISETP.NE.U32.AND UP0, UPT, UR6, URZ, UPT ;  /* 0x000000ff0600728c */ /* 0x004fc8000bf05070 */
[----:B------:R-:W-:-:S09]  /*01d0*/  UISETP.NE.AND.EX UP0, UPT, UR7, URZ, UPT, UP0 ;  /* 0x000000ff0700728c */ /* 0x000fd2000bf05300 */
[----:B------:R-:W-:Y:S05]  /*01e0*/  BRA.U !UP0, `(.L_x_3) ;  /* 0x00000001080c7547 */ /* 0x000fea000b800000 */
[----:B------:R-:W2:Y:S02]  /*01f0*/  LDC.64 R78, c[0x0][0x8a8] ;  /* 0x00022a00ff4e7b82 */ /* 0x000ea40000000a00 */
[----:B--2---:R2:W5:Y:S01]  /*0200*/  LDG.E R78, desc[UR46][R78.64] ;  /* 0x0000002e4e4e7981 */ /* 0x004562000c1e1900 */
[----:B------:R-:W-:Y:S05]  /*0210*/  BRA `(.L_x_2) ;  /* 0x0000000000087947 */ /* 0x000fea0003800000 */
.L_x_3:
[----:B------:R-:W2:Y:S02]  /*0220*/  LDCU UR6, c[0x0][0x8a0] ;  /* 0x00011400ff0677ac */ /* 0x000ea40008000800 */
[----:B--2---:R-:W-:Y:S02]  /*0230*/  MOV R78, UR6 ;  /* 0x00000006004e7c02 */ /* 0x004fe40008000f00 */
.L_x_2:
[----:B------:R-:W-:Y:S01]  /*0240*/  IMAD.U32 R0, RZ, RZ, UR8 ;  /* 0x00000008ff007e24 */ /* 0x000fe2000f8e00ff */
[----:B------:R-:W-:Y:S04]  /*0250*/  BSSY.RECONVERGENT B0, `(.L_x_4) ;  /* 0x000000c000007945 */ /* 0x000fe80003800200 */
[C---:B------:R-:W-:Y:S02]  /*0260*/  ISETP.NE.OR P1, PT, R0.reuse, 0x1, !P5 ;  /* 0x000000010000780c */ /* 0x040fe40006f25670 */
[----:B------:R-:W-:-:S11]  /*0270*/  ISETP.NE.OR P0, PT, R0, 0x3, !P5 ;  /* 0x000000030000780c */ /* 0x000fd60006f05670 */
[----:B------:R-:W-:Y:S05]  /*0280*/  @P1 BRA `(.L_x_5) ;  /* 0x0000000000201947 */ /* 0x000fea0003800000 */
[----:B------:R-:W3:Y:S02]  /*0290*/  LDCU.64 UR6, c[0x0][0x348] ;  /* 0x00006900ff0677ac */ /* 0x000ee40008000a00 */
[----:B---3--:R-:W-:Y:S02]  /*02a0*/  UIADD3 UR10, UP1, UPT, UR6, 0x80, URZ ;  /* 0x00000080060a7890 */ /* 0x008fe4000ff3e0ff */
[----:B------:R-:W-:Y:S02]  /*02b0*/  UIADD3 UR6, UP0, UPT, UR6, 0x180, URZ ;  /* 0x0000018006067890 */ /* 0x000fe4000ff1e0ff */
[----:B------:R-:W-:Y:S02]  /*02c0*/  UIADD3.X UR11, UPT, UPT, URZ, UR7, URZ, UP1, !UPT ;  /* 0x00000007ff0b7290 */ /* 0x000fe40008ffe4ff */
[----:B------:R-:W-:-:S07]  /*02d0*/  UIADD3.X UR7, UPT, UPT, URZ, UR7, URZ, UP0, !UPT ;  /* 0x00000007ff077290 */ /* 0x000fce00087fe4ff */
[----:B------:R3:W-:Y:S02]  /*02e0*/  UTMACCTL.PF [UR10] ;  /* 0x000000000a0079b9 */ /* 0x0007e40008040000 */
[----:B------:R3:W-:Y:S02]  /*02f0*/  UTMACCTL.PF [UR6] ;  /* 0x00000000060079b9 */ /* 0x0007e40008040000 */
[----:B---3--:R-:W-:Y:S01]  /*0300*/  NOP ;  /* 0x0000000000007918 */ /* 0x008fe20000000000 */
.L_x_5:
[----:B------:R-:W-:Y:S05]  /*0310*/  BSYNC.RECONVERGENT B0 ;  /* 0x0000000000007941 */ /* 0x000fea0003800200 */
.L_x_4:
[----:B------:R-:W-:Y:S04]  /*0320*/  BSSY.RECONVERGENT B0, `(.L_x_6) ;  /* 0x000000a000007945 */ /* 0x000fe80003800200 */
        /* <DEDUP_REMOVED lines=9> */
.L_x_7:
[----:B------:R-:W-:Y:S05]  /*03c0*/  BSYNC.RECONVERGENT B0 ;  /* 0x0000000000007941 */ /* 0x000fea0003800200 */
.L_x_6:
[----:B------:R-:W3:Y:S01]  /*03d0*/  LDCU.64 UR6, c[0x0][0x888] ;  /* 0x00011100ff0677ac */ /* 0x000ee20008000a00 */
[----:B------:R-:W-:Y:S02]  /*03e0*/  UISETP.EQ.U32.AND UP1, UPT, UR4, URZ, UPT ;  /* 0x000000ff0400728c */ /* 0x000fe4000bf22070 */
[----:B------:R-:W-:Y:S02]  /*03f0*/  UPLOP3.LUT UP2, UPT, UPT, UPT, UPT, 0x80, 0x8 ;  /* 0x000000000008789c */ /* 0x000fe40003f4f070 */
[----:B---3--:R-:W-:-:S04]  /*0400*/  UISETP.NE.U32.AND UP0, UPT, UR6, URZ, UPT ;  /* 0x000000ff0600728c */ /* 0x008fc8000bf05070 */
[----:B------:R-:W-:-:S04]  /*0410*/  UISETP.NE.AND.EX UP0, UPT, UR7, URZ, UPT, UP0 ;  /* 0x000000ff0700728c */ /* 0x000fc8000bf05300 */
[----:B------:R-:W-:-:S04]  /*0420*/  UISETP.EQ.OR.EX UP3, UPT, UR5, URZ, !UP0, UP1 ;  /* 0x000000ff0500728c */ /* 0x000fc8000c762710 */
[----:B------:R-:W-:-:S05]  /*0430*/  UP2UR UR50, UPR, URZ, 0x8 ;  /* 0x00000008ff327883 */ /* 0x000fca0008000000 */
[----:B------:R-:W-:Y:S07]  /*0440*/  BRA.U !UP3, `(.L_x_8) ;  /* 0x000000010b207547 */ /* 0x000fee000b800000 */
[----:B------:R-:W-:Y:S01]  /*0450*/  UISETP.NE.U32.AND UP2, UPT, UR4, URZ, UPT ;  /* 0x000000ff0400728c */ /* 0x000fe2000bf45070 */
[----:B-----5:R-:W-:Y:S01]  /*0460*/  FSETP.NEU.AND P0, PT, R81, RZ, PT ;  /* 0x000000ff5100720b */ /* 0x020fe20003f0d000 */
[----:B------:R-:W-:Y:S02]  /*0470*/  USEL UR4, URZ, 0xffffffff, UP0 ;  /* 0xffffffffff047887 */ /* 0x000fe40008000000 */
[----:B------:R-:W-:-:S10]  /*0480*/  UISETP.NE.AND.EX UP2, UPT, UR5, URZ, UPT, UP2 ;  /* 0x000000ff0500728c */ /* 0x000fd4000bf45320 */
[----:B------:R-:W-:Y:S01]  /*0490*/  VOTEU.ANY UP1, P0 ;  /* 0x0000000000ff7886 */ /* 0x000fe20000020100 */
[----:B------:R-:W-:-:S04]  /*04a0*/  @!UP2 USEL UR4, URZ, 0xffffffff, UP1 ;  /* 0xffffffffff04a887 */ /* 0x000fc80008800000 */
[----:B------:R-:W-:-:S04]  /*04b0*/  ULOP3.LUT UR4, UR4, 0x1, URZ, 0xc0, !UPT ;  /* 0x0000000104047892 */ /* 0x000fc8000f8ec0ff */
[----:B------:R-:W-:-:S11]  /*04c0*/  UISETP.NE.U32.AND UP2, UPT, UR4, 0x1, UPT ;  /* 0x000000010400788c */ /* 0x000fd6000bf45070 */
.L_x_8:
[----:B-1----:R-:W1:Y:S01]  /*04d0*/  SHFL.IDX PT, R2, R173, RZ, 0x1f ;  /* 0x00001fffad027589 */ /* 0x002e6200000e0000 */
[----:B------:R-:W-:-:S04]  /*04e0*/  UISETP.NE.AND UP1, UPT, UR8, 0x2, UPT ;  /* 0x000000020800788c */ /* 0x000fc8000bf25270 */
[----:B------:R-:W-:Y:S01]  /*04f0*/  USEL UR6, URZ, 0x1, UP1 ;  /* 0x00000001ff067887 */ /* 0x000fe20008800000 */
[----:B-1----:R-:W-:-:S13]  /*0500*/  ISETP.NE.AND P0, PT, R2, RZ, PT ;  /* 0x000000ff0200720c */ /* 0x002fda0003f05270 */
[----:B------:R-:W-:Y:S05]  /*0510*/  @P0 BRA `(.L_x_9) ;  /* 0x0000000000a40947 */ /* 0x000fea0003800000 */
[----:B------:R-:W-:Y:S01]  /*0520*/  ELECT P0, URZ, PT ;  /* 0x0000000000ff782f */ /* 0x000fe20003800000 */
[----:B------:R-:W-:-:S12]  /*0530*/  BSSY.RECONVERGENT B0, `(.L_x_9) ;  /* 0x0000027000007945 */ /* 0x000fd80003800200 */
[----:B------:R-:W-:Y:S05]  /*0540*/  @!P0 BRA `(.L_x_10) ;  /* 0x0000000000948947 */ /* 0x000fea0003800000 */
[----:B------:R-:W1:Y:S01]  /*0550*/  S2UR UR5, SR_CgaCtaId ;  /* 0x00000000000579c3 */ /* 0x000e620000008800 */
[----:B------:R-:W-:Y:S01]  /*0560*/  UMOV UR7, 0x400 ;  /* 0x0000040000077882 */ /* 0x000fe20000000000 */
[----:B------:R-:W-:Y:S02]  /*0570*/  UMOV UR4, 0x1 ;  /* 0x0000000100047882 */ /* 0x000fe40000000000 */
[----:B------:R-:W-:-:S04]  /*0580*/  UIADD3 UR10, UPT, UPT, -UR4, 0x100000, URZ ;  /* 0x00100000040a7890 */ /* 0x000fc8000fffe1ff */
[----:B------:R-:W-:Y:S02]  /*0590*/  USHF.L.U32 UR11, UR10, 0xb, URZ ;  /* 0x0000000b0a0b7899 */ /* 0x000fe400080006ff */
[----:B------:R-:W-:Y:S02]  /*05a0*/  USHF.L.U32 UR10, UR10, 0x1, URZ ;  /* 0x000000010a0a7899 */ /* 0x000fe400080006ff */
[----:B-1----:R-:W-:Y:S01]  /*05b0*/  ULEA UR5, UR5, UR7, 0x18 ;  /* 0x0000000705057291 */ /* 0x002fe2000f8ec0ff */
[----:B------:R-:W1:Y:S11]  /*05c0*/  FENCE.VIEW.ASYNC.S ;  /* 0x00000000000073c6 */ /* 0x000e760000000000 */
[----:B-1----:R1:W3:Y:S01]  /*05d0*/  SYNCS.EXCH.64 URZ, [UR5], UR10 ;  /* 0x0000000a05ff75b2 */ /* 0x0022e20008000100 */
[----:B------:R1:W4:Y:S01]  /*05e0*/  SYNCS.EXCH.64 URZ, [UR5+0x70], UR10 ;  /* 0x0000700a05ff75b2 */ /* 0x0003220008000100 */
[----:B------:R1:W1:Y:S01]  /*05f0*/  SYNCS.EXCH.64 URZ, [UR5+0x8], UR10 ;  /* 0x0000080a05ff75b2 */ /* 0x0002620008000100 */
        /* <DEDUP_REMOVED lines=25> */
[----:B---34-:R-:W-:Y:S01]  /*0790*/  NOP ;  /* 0x0000000000007918 */ /* 0x018fe20000000000 */
.L_x_10:
[----:B-1----:R-:W-:Y:S05]  /*07a0*/  BSYNC.RECONVERGENT B0 ;  /* 0x0000000000007941 */ /* 0x002fea0003800200 */
.L_x_9:
[----:B------:R-:W1:Y:S01]  /*07b0*/  SHFL.IDX PT, R2, R173, RZ, 0x1f ;  /* 0x00001fffad027589 */ /* 0x000e6200000e0000 */
[----:B------:R-:W-:Y:S01]  /*07c0*/  NOP ;  /* 0x0000000000007918 */ /* 0x000fe20000000000 */
[----:B-1----:R-:W-:-:S13]  /*07d0*/  ISETP.NE.AND P0, PT, R2, 0x1, PT ;  /* 0x000000010200780c */ /* 0x002fda0003f05270 */
[----:B------:R-:W-:Y:S05]  /*07e0*/  @P0 BRA `(.L_x_11) ;  /* 0x0000000000580947 */ /* 0x000fea0003800000 */
[----:B------:R-:W1:Y:S01]  /*07f0*/  S2UR UR7, SR_CgaCtaId ;  /* 0x00000000000779c3 */ /* 0x000e620000008800 */
[----:B------:R-:W-:Y:S01]  /*0800*/  UMOV UR9, 0x400 ;  /* 0x0000040000097882 */ /* 0x000fe20000000000 */
[----:B------:R-:W-:Y:S01]  /*0810*/  UMOV UR5, 0x20 ;  /* 0x0000002000057882 */ /* 0x000fe20000000000 */
[----:B------:R-:W-:Y:S01]  /*0820*/  UMOV UR4, 0x80 ;  /* 0x0000008000047882 */ /* 0x000fe20000000000 */
[----:B------:R-:W-:-:S04]  /*0830*/  UIADD3 UR10, UPT, UPT, -UR5, 0x100000, URZ ;  /* 0x00100000050a7890 */ /* 0x000fc8000fffe1ff */
[----:B------:R-:W-:Y:S02]  /*0840*/  USHF.L.U32 UR11, UR10, 0xb, URZ ;  /* 0x0000000b0a0b7899 */ /* 0x000fe400080006ff */
[----:B------:R-:W-:Y:S02]  /*0850*/  USHF.L.U32 UR10, UR10, 0x1, URZ ;  /* 0x000000010a0a7899 */ /* 0x000fe400080006ff */
[----:B------:R-:W-:-:S04]  /*0860*/  UIADD3 UR4, UPT, UPT, -UR4, 0x100000, URZ ;  /* 0x0010000004047890 */ /* 0x000fc8000fffe1ff */
[----:B------:R-:W-:Y:S02]  /*0870*/  USHF.L.U32 UR5, UR4, 0xb, URZ ;  /* 0x0000000b04057899 */ /* 0x000fe400080006ff */
[----:B------:R-:W-:Y:S01]  /*0880*/  USHF.L.U32 UR4, UR4, 0x1, URZ ;  /* 0x0000000104047899 */ /* 0x000fe200080006ff */
[----:B------:R-:W-:Y:S01]  /*0890*/  ELECT P0, URZ, PT ;  /* 0x0000000000ff782f */ /* 0x000fe20003800000 */
[----:B-1----:R-:W-:Y:S01]  /*08a0*/  ULEA UR7, UR7, UR9, 0x18 ;  /* 0x0000000907077291 */ /* 0x002fe2000f8ec0ff */
[----:B------:R-:W1:Y:S11]  /*08b0*/  FENCE.VIEW.ASYNC.S ;  /* 0x00000000000073c6 */ /* 0x000e760000000000 */
[----:B-1----:R1:W3:Y:S01]  /*08c0*/  SYNCS.EXCH.64 URZ, [UR7+0xe0], UR10 ;  /* 0x0000e00a07ff75b2 */ /* 0x0022e20008000100 */
[----:B------:R1:W4:Y:S01]  /*08d0*/  SYNCS.EXCH.64 URZ, [UR7+0x100], UR4 ;  /* 0x0001000407ff75b2 */ /* 0x0003220008000100 */
[----:B------:R1:W1:Y:S01]  /*08e0*/  SYNCS.EXCH.64 URZ, [UR7+0xe8], UR10 ;  /* 0x0000e80a07ff75b2 */ /* 0x0002620008000100 */
[----:B------:R1:W1:Y:S01]  /*08f0*/  SYNCS.EXCH.64 URZ, [UR7+0x108], UR4 ;  /* 0x0001080407ff75b2 */ /* 0x0002620008000100 */
[----:B------:R1:W1:Y:S01]  /*0900*/  SYNCS.EXCH.64 URZ, [UR7+0xf0], UR10 ;  /* 0x0000f00a07ff75b2 */ /* 0x0002620008000100 */
[----:B------:R1:W1:Y:S01]  /*0910*/  SYNCS.EXCH.64 URZ, [UR7+0x110], UR4 ;  /* 0x0001100407ff75b2 */ /* 0x0002620008000100 */
[----:B------:R1:W1:Y:S01]  /*0920*/  SYNCS.EXCH.64 URZ, [UR7+0xf8], UR10 ;  /* 0x0000f80a07ff75b2 */ /* 0x0002620008000100 */
[----:B------:R1:W1:Y:S01]  /*0930*/  SYNCS.EXCH.64 URZ, [UR7+0x118], UR4 ;  /* 0x0001180407ff75b2 */ /* 0x0002620008000100 */
[----:B------:R-:W-:Y:S01]  /*0940*/  NOP ;  /* 0x0000000000007918 */ /* 0x000fe20000000000 */
.L_x_11:
[----:B------:R-:W2:Y:S01]  /*0950*/  SHFL.IDX PT, R2, R173, RZ, 0x1f ;  /* 0x00001fffad027589 */ /* 0x000ea200000e0000 */
[----:B------:R-:W-:Y:S01]  /*0960*/  NOP ;  /* 0x0000000000007918 */ /* 0x000fe20000000000 */
[----:B--2---:R-:W-:-:S13]  /*0970*/  ISETP.NE.AND P0, PT, R2, 0x3, PT ;  /* 0x000000030200780c */ /* 0x004fda0003f05270 */
[----:B------:R-:W-:Y:S05]  /*0980*/  @P0 BRA `(.L_x_12) ;  /* 0x0000000000300947 */ /* 0x000fea0003800000 */
[----:B-1----:R-:W1:Y:S01]  /*0990*/  S2UR UR5, SR_CgaCtaId ;  /* 0x00000000000579c3 */ /* 0x002e620000008800 */
[----:B------:R-:W-:Y:S01]  /*09a0*/  UMOV UR7, 0x400 ;  /* 0x0000040000077882 */ /* 0x000fe20000000000 */
[----:B------:R-:W-:Y:S01]  /*09b0*/  UMOV UR4, 0x20 ;  /* 0x0000002000047882 */ /* 0x000fe20000000000 */
[----:B------:R-:W-:Y:S01]  /*09c0*/  ELECT P0, URZ, PT ;  /* 0x0000000000ff782f */ /* 0x000fe20003800000 */
[----:B------:R-:W-:-:S04]  /*09d0*/  UIADD3 UR10, UPT, UPT, -UR4, 0x100000, URZ ;  /* 0x00100000040a7890 */ /* 0x000fc8000fffe1ff */
[----:B------:R-:W-:Y:S02]  /*09e0*/  USHF.L.U32 UR11, UR10, 0xb, URZ ;  /* 0x0000000b0a0b7899 */ /* 0x000fe400080006ff */
[----:B------:R-:W-:Y:S02]  /*09f0*/  USHF.L.U32 UR10, UR10, 0x1, URZ ;  /* 0x000000010a0a7899 */ /* 0x000fe400080006ff */
[----:B-1----:R-:W-:Y:S01]  /*0a00*/  ULEA UR5, UR5, UR7, 0x18 ;  /* 0x0000000705057291 */ /* 0x002fe2000f8ec0ff */
[----:B------:R-:W1:Y:S11]  /*0a10*/  FENCE.VIEW.ASYNC.S ;  /* 0x00000000000073c6 */ /* 0x000e760000000000 */
[----:B-1----:R2:W1:Y:S01]  /*0a20*/  SYNCS.EXCH.64 URZ, [UR5+0x120], UR10 ;  /* 0x0001200a05ff75b2 */ /* 0x0024620008000100 */
[----:B------:R2:W1:Y:S02]  /*0a30*/  SYNCS.EXCH.64 URZ, [UR5+0x128], UR10 ;  /* 0x0001280a05ff75b2 */ /* 0x0004640008000100 */
[----:B--2---:R-:W-:Y:S01]  /*0a40*/  NOP ;  /* 0x0000000000007918 */ /* 0x004fe20000000000 */
.L_x_12:
[----:B------:R-:W2:Y:S01]  /*0a50*/  SHFL.IDX PT, R2, R173, RZ, 0x1f ;  /* 0x00001fffad027589 */ /* 0x000ea200000e0000 */
[----:B------:R-:W-:Y:S01]  /*0a60*/  NOP ;  /* 0x0000000000007918 */ /* 0x000fe20000000000 */
[----:B--2---:R-:W-:-:S13]  /*0a70*/  ISETP.NE.AND P0, PT, R2, 0x4, PT ;  /* 0x000000040200780c */ /* 0x004fda0003f05270 */
[----:B------:R-:W-:Y:S05]  /*0a80*/  @P0 BRA `(.L_x_13) ;  /* 0x00000000004c0947 */ /* 0x000fea0003800000 */
[----:B-1----:R-:W1:Y:S01]  /*0a90*/  S2UR UR5, SR_CgaCtaId ;  /* 0x00000000000579c3 */ /* 0x002e620000008800 */
[----:B------:R-:W-:Y:S01]  /*0aa0*/  UMOV UR9, 0x100 ;  /* 0x0000010000097882 */ /* 0x000fe20000000000 */
[----:B------:R-:W-:Y:S01]  /*0ab0*/  UMOV UR7, 0x400 ;  /* 0x0000040000077882 */ /* 0x000fe20000000000 */
[----:B------:R-:W-:Y:S01]  /*0ac0*/  USEL UR9, UR9, 0xe0, UP2 ;  /* 0x000000e009097887 */ /* 0x000fe20009000000 */
[----:B------:R-:W-:Y:S01]  /*0ad0*/  UMOV UR4, 0x1 ;  /* 0x0000000100047882 */ /* 0x000fe20000000000 */
[----:B------:R-:W-:Y:S01]  /*0ae0*/  ELECT P0, URZ, PT ;  /* 0x0000000000ff782f */ /* 0x000fe20003800000 */
[----:B------:R-:W-:-:S04]  /*0af0*/  UIADD3 UR10, UPT, UPT, -UR4, 0x100000, URZ ;  /* 0x00100000040a7890 */ /* 0x000fc8000fffe1ff */
[----:B------:R-:W-:Y:S02]  /*0b00*/  USHF.L.U32 UR11, UR10, 0xb, URZ ;  /* 0x0000000b0a0b7899 */ /* 0x000fe400080006ff */
[----:B------:R-:W-:Y:S02]  /*0b10*/  USHF.L.U32 UR10, UR10, 0x1, URZ ;  /* 0x000000010a0a7899 */ /* 0x000fe400080006ff */
[----:B------:R-:W-:-:S04]  /*0b20*/  UIADD3 UR12, UPT, UPT, -UR9, 0x100000, URZ ;  /* 0x00100000090c7890 */ /* 0x000fc8000fffe1ff */
[----:B------:R-:W-:Y:S02]  /*0b30*/  USHF.L.U32 UR13, UR12, 0xb, URZ ;  /* 0x0000000b0c0d7899 */ /* 0x000fe400080006ff */
[----:B------:R-:W-:Y:S02]  /*0b40*/  USHF.L.U32 UR12, UR12, 0x1, URZ ;  /* 0x000000010c0c7899 */ /* 0x000fe400080006ff */
[----:B-1----:R-:W-:Y:S01]  /*0b50*/  ULEA UR5, UR5, UR7, 0x18 ;  /* 0x0000000705057291 */ /* 0x002fe2000f8ec0ff */
[----:B------:R-:W1:Y:S11]  /*0b60*/  FENCE.VIEW.ASYNC.S ;  /* 0x00000000000073c6 */ /* 0x000e760000000000 */
[----:B-1----:R2:W1:Y:S01]  /*0b70*/  SYNCS.EXCH.64 URZ, [UR5+0x130], UR10 ;  /* 0x0001300a05ff75b2 */ /* 0x0024620008000100 */
[----:B------:R2:W1:Y:S01]  /*0b80*/  SYNCS.EXCH.64 URZ, [UR5+0x140], UR12 ;  /* 0x0001400c05ff75b2 */ /* 0x0004620008000100 */
[----:B------:R2:W1:Y:S01]  /*0b90*/  SYNCS.EXCH.64 URZ, [UR5+0x138], UR10 ;  /* 0x0001380a05ff75b2 */ /* 0x0004620008000100 */
[----:B------:R2:W1:Y:S02]  /*0ba0*/  SYNCS.EXCH.64 URZ, [UR5+0x148], UR12 ;  /* 0x0001480c05ff75b2 */ /* 0x0004640008000100 */
[----:B--2---:R-:W-:Y:S01]  /*0bb0*/  NOP ;  /* 0x0000000000007918 */ /* 0x004fe20000000000 */
.L_x_13:
[----:B------:R-:W2:Y:S01]  /*0bc0*/  SHFL.IDX PT, R2, R173, RZ, 0x1f ;  /* 0x00001fffad027589 */ /* 0x000ea200000e0000 */
[----:B------:R-:W-:Y:S01]  /*0bd0*/  NOP ;  /* 0x0000000000007918 */ /* 0x000fe20000000000 */
[----:B--2---:R-:W-:-:S13]  /*0be0*/  ISETP.NE.AND P0, PT, R2, 0x5, PT ;  /* 0x000000050200780c */ /* 0x004fda0003f05270 */
[----:B------:R-:W-:Y:S05]  /*0bf0*/  @P0 BRA `(.L_x_14) ;  /* 0x0000000000480947 */ /* 0x000fea0003800000 */
[----:B-1----:R-:W1:Y:S01]  /*0c00*/  S2UR UR7, SR_CgaCtaId ;  /* 0x00000000000779c3 */ /* 0x002e620000008800 */
        /* <DEDUP_REMOVED lines=12> */
[----:B-1----:R2:W1:Y:S01]  /*0cd0*/  SYNCS.EXCH.64 URZ, [UR7+0x150], UR10 ;  /* 0x0001500a07ff75b2 */ /* 0x0024620008000100 */
[----:B------:R2:W1:Y:S01]  /*0ce0*/  SYNCS.EXCH.64 URZ, [UR7+0x160], UR4 ;  /* 0x0001600407ff75b2 */ /* 0x0004620008000100 */
[----:B------:R2:W1:Y:S01]  /*0cf0*/  SYNCS.EXCH.64 URZ, [UR7+0x158], UR10 ;  /* 0x0001580a07ff75b2 */ /* 0x0004620008000100 */
[----:B------:R2:W1:Y:S02]  /*0d00*/  SYNCS.EXCH.64 URZ, [UR7+0x168], UR4 ;  /* 0x0001680407ff75b2 */ /* 0x0004640008000100 */
[----:B--2---:R-:W-:Y:S01]  /*0d10*/  NOP ;  /* 0x0000000000007918 */ /* 0x004fe20000000000 */
.L_x_14:
        /* <DEDUP_REMOVED lines=18> */
.L_x_15:
[----:B-1----:R-:W1:Y:S01]  /*0e40*/  S2UR UR5, SR_CTAID.X ;  /* 0x00000000000579c3 */ /* 0x002e620000002500 */
[----:B------:R-:W-:-:S05]  /*0e50*/  CS2R.32 R170, SR_CgaSize ;  /* 0x0000000000aa7805 */ /* 0x000fca0000008a00 */
[----:B------:R-:W-:-:S05]  /*0e60*/  IMAD R170, R170, -0xa0, RZ ;  /* 0xffffff60aaaa7824 */ /* 0x000fca00078e02ff */
[----:B------:R-:W-:-:S14]  /*0e70*/  R2UR UR9, R170 ;  /* 0x00000000aa0972ca */ /* 0x000fdc00000e0000 */
[----:B------:R-:W2:Y:S01]  /*0e80*/  LDCU UR9, c[0x0][UR9+0x2b0] ;  /* 0x00005600090977ac */ /* 0x000ea20008000800 */
[----:B------:R-:W-:Y:S01]  /*0e90*/  NOP ;  /* 0x0000000000007918 */ /* 0x000fe20000000000 */
[----:B------:R-:W-:-:S05]  /*0ea0*/  CS2R.32 R170, SR_CgaSize ;  /* 0x0000000000aa7805 */ /* 0x000fca0000008a00 */
[----:B------:R-:W-:-:S05]  /*0eb0*/  IMAD R170, R170, -0xa0, RZ ;  /* 0xffffff60aaaa7824 */ /* 0x000fca00078e02ff */
[----:B------:R-:W-:-:S14]  /*0ec0*/  R2UR UR7, R170 ;  /* 0x00000000aa0772ca */ /* 0x000fdc00000e0000 */
[----:B------:R-:W3:Y:S01]  /*0ed0*/  LDCU UR7, c[0x0][UR7+0x2b4] ;  /* 0x00005680070777ac */ /* 0x000ee20008000800 */
[----:B------:R-:W4:Y:S08]  /*0ee0*/  S2UR UR4, SR_CTAID.Y ;  /* 0x00000000000479c3 */ /* 0x000f300000002600 */
[----:B------:R-:W3:Y:S01]  /*0ef0*/  LDC R9, c[0x0][0xb24] ;  /* 0x0002c900ff097b82 */ /* 0x000ee20000000800 */
[----:B-1----:R-:W-:-:S02]  /*0f00*/  I2FP.F32.U32 R5, UR5 ;  /* 0x0000000500057c45 */ /* 0x002fc40008201000 */
[----:B------:R-:W-:-:S05]  /*0f10*/  CS2R.32 R3, SR_CgaSize ;  /* 0x0000000000037805 */ /* 0x000fca0000008a00 */
[----:B------:R-:W-:-:S06]  /*0f20*/  IMAD R3, R3, -0xa0, RZ ;  /* 0xffffff6003037824 */ /* 0x000fcc00078e02ff */
[----:B------:R-:W1:Y:S01]  /*0f30*/  LDC R3, c[0x0][R3+0x2a0] ;  /* 0x0000a80003037b82 */ /* 0x000e620000000800 */
[----:B------:R-:W-:Y:S01]  /*0f40*/  MOV R21, UR5 ;  /* 0x0000000500157c02 */ /* 0x000fe20008000f00 */
[----:B--2---:R-:W-:Y:S01]  /*0f50*/  FMUL R5, R5, UR9 ;  /* 0x0000000905057c20 */ /* 0x004fe20008400000 */
[----:B----4-:R-:W-:Y:S02]  /*0f60*/  I2FP.F32.U32 R4, UR4 ;  /* 0x0000000400047c45 */ /* 0x010fe40008201000 */
[----:B------:R-:W-:-:S05]  /*0f70*/  CS2R.32 R2, SR_CgaSize ;  /* 0x0000000000027805 */ /* 0x000fca0000008a00 */
[----:B------:R-:W-:-:S06]  /*0f80*/  IMAD R2, R2, -0xa0, RZ ;  /* 0xffffff6002027824 */ /* 0x000fcc00078e02ff */
[----:B------:R-:W2:Y:S01]  /*0f90*/  LDC R2, c[0x0][R2+0x2a4] ;  /* 0x0000a90002027b82 */ /* 0x000ea20000000800 */
[----:B------:R-:W4:Y:S01]  /*0fa0*/  F2I.U32.TRUNC.NTZ R170, R5 ;  /* 0x0000000500aa7305 */ /* 0x000f22000020f000 */
[----:B------:R-:W-:Y:S01]  /*0fb0*/  MOV R20, UR4 ;  /* 0x0000000400147c02 */ /* 0x000fe20008000f00 */
[----:B---3--:R-:W-:-:S05]  /*0fc0*/  FMUL R4, R4, UR7 ;  /* 0x0000000704047c20 */ /* 0x008fca0008400000 */
[----:B------:R-:W-:Y:S01]  /*0fd0*/  BAR.SYNC.DEFER_BLOCKING 0x0 ;  /* 0x0000000000007b1d */ /* 0x000fe20000010000 */
[----:B------:R-:W-:-:S05]  /*0fe0*/  ISETP.GE.AND P0, PT, R9, 0x1, PT ;  /* 0x000000010900780c */ /* 0x000fca0003f06270 */
[----:B------:R-:W3:Y:S02]  /*0ff0*/  F2I.U32.TRUNC.NTZ R147, R4 ;  /* 0x0000000400937305 */ /* 0x000ee4000020f000 */
[----:B------:R-:W2:Y:S01]  /*1000*/  S2UR UR36, SR_CTAID.Z ;  /* 0x00000000002479c3 */ /* 0x000ea20000002700 */
[----:B----4-:R-:W-:-:S05]  /*1010*/  IADD3 R170, PT, PT, -R170, RZ, RZ ;  /* 0x000000ffaaaa7210 */ /* 0x010fca0007ffe1ff */
[----:B-1----:R-:W-:Y:S01]  /*1020*/  IMAD R170, R3, R170, UR5 ;  /* 0x0000000503aa7e24 */ /* 0x002fe2000f8e02aa */
[----:B---3--:R-:W-:-:S05]  /*1030*/  IADD3 R147, PT, PT, -R147, RZ, RZ ;  /* 0x000000ff93937210 */ /* 0x008fca0007ffe1ff */
[----:B--2---:R-:W-:Y:S01]  /*1040*/  IMAD R147, R2, R147, UR4 ;  /* 0x0000000402937e24 */ /* 0x004fe2000f8e0293 */
[----:B------:R-:W-:Y:S06]  /*1050*/  @!P0 BRA `(.L_x_16) ;  /* 0x0000000000b88947 */ /* 0x000fec0003800000 */
[----:B------:R-:W1:Y:S01]  /*1060*/  LDC.64 R4, c[0x0][0xb18] ;  /* 0x0002c600ff047b82 */ /* 0x000e620000000a00 */
[----:B------:R-:W-:-:S07]  /*1070*/  ISETP.NE.AND P0, PT, R9, 0x1, PT ;  /* 0x000000010900780c */ /* 0x000fce0003f05270 */
[----:B------:R-:W2:Y:S08]  /*1080*/  LDC R10, c[0x0][0xb0c] ;  /* 0x0002c300ff0a7b82 */ /* 0x000eb00000000800 */
[----:B------:R-:W3:Y:S08]  /*1090*/  LDC R11, c[0x0][0x370] ;  /* 0x0000dc00ff0b7b82 */ /* 0x000ef00000000800 */
[----:B------:R-:W4:Y:S01]  /*10a0*/  LDC R12, c[0x0][0x374] ;  /* 0x0000dd00ff0c7b82 */ /* 0x000f220000000800 */
[----:B-1----:R-:W-:-:S07]  /*10b0*/  ISETP.NE.AND P1, PT, R4, 0x1, PT ;  /* 0x000000010400780c */ /* 0x002fce0003f25270 */
[----:B------:R-:W3:Y:S01]  /*10c0*/  LDC.64 R6, c[0x0][0xb10] ;  /* 0x0002c400ff067b82 */ /* 0x000ee20000000a00 */
[----:B--2---:R-:W-:-:S07]  /*10d0*/  ISETP.NE.AND P2, PT, R10, 0x1, PT ;  /* 0x000000010a00780c */ /* 0x004fce0003f45270 */
[----:B------:R-:W1:Y:S08]  /*10e0*/  LDC R8, c[0x0][0xb20] ;  /* 0x0002c800ff087b82 */ /* 0x000e700000000800 */
[----:B------:R-:W2:Y:S01]  /*10f0*/  LDC.64 R2, c[0x0][0xb28] ;  /* 0x0002ca00ff027b82 */ /* 0x000ea20000000a00 */
[----:B----4-:R-:W-:-:S04]  /*1100*/  IMAD.HI.U32 R13, R12, R5, RZ ;  /* 0x000000050c0d7227 */ /* 0x010fc800078e00ff */
[----:B------:R-:W-:-:S04]  /*1110*/  IMAD.HI.U32 R5, R20, R5, RZ ;  /* 0x0000000514057227 */ /* 0x000fc800078e00ff */
[----:B---3--:R-:W-:-:S04]  /*1120*/  IMAD.HI.U32 R14, R11, R6, RZ ;  /* 0x000000060b0e7227 */ /* 0x008fc800078e00ff */
[C---:B------:R-:W-:Y:S01]  /*1130*/  IMAD.HI.U32 R16, R21.reuse, R6, RZ ;  /* 0x0000000615107227 */ /* 0x040fe200078e00ff */
[-C--:B------:R-:W-:Y:S02]  /*1140*/  @P2 SHF.R.U32.HI R11, RZ, R7.reuse, R14 ;  /* 0x00000007ff0b2219 */ /* 0x080fe4000001160e */
[-C--:B-1----:R-:W-:Y:S02]  /*1150*/  @P1 SHF.R.U32.HI R12, RZ, R8.reuse, R13 ;  /* 0x00000008ff0c1219 */ /* 0x082fe4000001160d */
[----:B------:R-:W-:Y:S02]  /*1160*/  SHF.R.U32.HI R5, RZ, R8, R5 ;  /* 0x00000008ff057219 */ /* 0x000fe40000011605 */
[----:B------:R-:W-:Y:S02]  /*1170*/  SHF.R.U32.HI R16, RZ, R7, R16 ;  /* 0x00000007ff107219 */ /* 0x000fe40000011610 */
[----:B------:R-:W-:Y:S01]  /*1180*/  SEL R5, R20, R5, !P1 ;  /* 0x0000000514057207 */ /* 0x000fe20004800000 */
[----:B--2---:R-:W-:Y:S01]  /*1190*/  IMAD.HI.U32 R14, R12, R2, RZ ;  /* 0x000000020c0e7227 */ /* 0x004fe200078e00ff */
[----:B------:R-:W-:-:S02]  /*11a0*/  SEL R7, R21, R16, !P2 ;  /* 0x0000001015077207 */ /* 0x000fc40005000000 */
[----:B------:R-:W-:Y:S01]  /*11b0*/  IADD3 R13, PT, PT, -R5, RZ, RZ ;  /* 0x000000ff050d7210 */ /* 0x000fe20007ffe1ff */
[----:B------:R-:W-:Y:S01]  /*11c0*/  IMAD.HI.U32 R6, R11, R2, RZ ;  /* 0x000000020b067227 */ /* 0x000fe200078e00ff */
[----:B------:R-:W-:-:S03]  /*11d0*/  @P0 SHF.R.U32.HI R12, RZ, R3, R14 ;  /* 0x00000003ff0c0219 */ /* 0x000fc6000001160e */
[----:B------:R-:W-:Y:S01]  /*11e0*/  IMAD R13, R4, R13, R20 ;  /* 0x0000000d040d7224 */ /* 0x000fe200078e0214 */
[----:B------:R-:W-:Y:S01]  /*11f0*/  @P0 SHF.R.U32.HI R11, RZ, R3, R6 ;  /* 0x00000003ff0b0219 */ /* 0x000fe20000011606 */
[----:B------:R-:W-:-:S04]  /*1200*/  IMAD R12, R12, R9, RZ ;  /* 0x000000090c0c7224 */ /* 0x000fc800078e02ff */
[----:B------:R-:W-:Y:S01]  /*1210*/  IMAD R6, R11, R9, RZ ;  /* 0x000000090b067224 */ /* 0x000fe200078e02ff */
[----:B------:R-:W-:-:S04]  /*1220*/  ISETP.GE.AND P1, PT, R5, R12, PT ;  /* 0x0000000c0500720c */ /* 0x000fc80003f26270 */
[----:B------:R-:W-:Y:S01]  /*1230*/  ISETP.GE.OR P1, PT, R7, R6, P1 ;  /* 0x000000060700720c */ /* 0x000fe20000f26670 */
[----:B------:R-:W-:-:S05]  /*1240*/  IMAD.HI.U32 R6, R5, R2, RZ ;  /* 0x0000000205067227 */ /* 0x000fca00078e00ff */
[----:B------:R-:W-:-:S04]  /*1250*/  SHF.R.U32.HI R6, RZ, R3, R6 ;  /* 0x00000003ff067219 */ /* 0x000fc80000011606 */
[----:B------:R-:W-:-:S03]  /*1260*/  SEL R6, R5, R6, !P0 ;  /* 0x0000000605067207 */ /* 0x000fc60004000000 */
[----:B------:R-:W-:Y:S01]  /*1270*/  @!P1 IMAD.HI.U32 R8, R7, R2, RZ ;  /* 0x0000000207089227 */ /* 0x000fe200078e00ff */
[----:B------:R-:W-:-:S04]  /*1280*/  IADD3 R2, PT, PT, -R6, RZ, RZ ;  /* 0x000000ff06027210 */ /* 0x000fc80007ffe1ff */
[----:B------:R-:W-:Y:S01]  /*1290*/  @!P1 SHF.R.U32.HI R8, RZ, R3, R8 ;  /* 0x00000003ff089219 */ /* 0x000fe20000011608 */
[----:B------:R-:W-:-:S03]  /*12a0*/  IMAD R2, R9, R2, R5 ;  /* 0x0000000209027224 */ /* 0x000fc600078e0205 */
[----:B------:R-:W-:-:S05]  /*12b0*/  @!P1 SEL R3, R7, R8, !P0 ;  /* 0x0000000807039207 */ /* 0x000fca0004000000 */
[--C-:B------:R-:W-:Y:S02]  /*12c0*/  @!P1 IMAD.IADD R6, R6, 0x1, -R3.reuse ;  /* 0x0000000106069824 */ /* 0x100fe400078e0a03 */
[----:B------:R-:W-:Y:S01]  /*12d0*/  @!P1 IMAD R3, R2, R11, R3 ;  /* 0x0000000b02039224 */ /* 0x000fe200078e0203 */
[----:B------:R-:W-:Y:S01]  /*12e0*/  IADD3 R2, PT, PT, -R7, RZ, RZ ;  /* 0x000000ff07027210 */ /* 0x000fe20007ffe1ff */
[----:B------:R-:W-:Y:S02]  /*12f0*/  @!P1 IMAD R5, R6, R9, R7 ;  /* 0x0000000906059224 */ /* 0x000fe400078e0207 */
[----:B------:R-:W-:Y:S02]  /*1300*/  @!P1 IMAD.MOV.U32 R7, RZ, RZ, R3 ;  /* 0x000000ffff079224 */ /* 0x000fe400078e0003 */
[----:B------:R-:W-:Y:S02]  /*1310*/  IMAD R2, R10, R2, R21 ;  /* 0x000000020a027224 */ /* 0x000fe400078e0215 */
[----:B------:R-:W-:-:S02]  /*1320*/  IMAD R20, R5, R4, R13 ;  /* 0x0000000405147224 */ /* 0x000fc400078e020d */
[----:B------:R-:W-:Y:S02]  /*1330*/  IMAD R21, R7, R10, R2 ;  /* 0x0000000a07157224 */ /* 0x000fe400078e0202 */
.L_x_16:
[----:B------:R-:W1:Y:S01]  /*1340*/  LDCU UR4, c[0x0][0xb30] ;  /* 0x00016600ff0477ac */ /* 0x000e620008000800 */
[----:B------:R-:W2:Y:S08]  /*1350*/  S2UR UR37, SR_CgaCtaId ;  /* 0x00000000002579c3 */ /* 0x000eb00000008800 */
[----:B------:R-:W3:Y:S01]  /*1360*/  LDC R72, c[0x0][0xb24] ;  /* 0x0002c900ff487b82 */ /* 0x000ee20000000800 */
[----:B-1----:R-:W-:-:S09]  /*1370*/  UISETP.NE.AND UP1, UPT, UR4, 0x1, UPT ;  /* 0x000000010400788c */ /* 0x002fd2000bf25270 */
[----:B--2---:R-:W-:Y:S05]  /*1380*/  BRA.U UP1, `(.L_x_17) ;  /* 0x0000000101407547 */ /* 0x004fea000b800000 */
[----:B------:R-:W1:Y:S08]  /*1390*/  LDC.64 R4, c[0x0][0xb10] ;  /* 0x0002c400ff047b82 */ /* 0x000e700000000a00 */
[----:B------:R-:W2:Y:S08]  /*13a0*/  LDC.64 R2, c[0x0][0xb18] ;  /* 0x0002c600ff027b82 */ /* 0x000eb00000000a00 */
[----:B------:R-:W4:Y:S08]  /*13b0*/  LDC R6, c[0x0][0xb20] ;  /* 0x0002c800ff067b82 */ /* 0x000f300000000800 */
[----:B------:R-:W3:Y:S01]  /*13c0*/  LDC R8, c[0x0][0xb0c] ;  /* 0x0002c300ff087b82 */ /* 0x000ee20000000800 */
[----:B-1----:R-:W-:-:S05]  /*13d0*/  IMAD.HI.U32 R4, R21, R4, RZ ;  /* 0x0000000415047227 */ /* 0x002fca00078e00ff */
[----:B------:R-:W-:Y:S01]  /*13e0*/  SHF.R.U32.HI R4, RZ, R5, R4 ;  /* 0x00000005ff047219 */ /* 0x000fe20000011604 */
[----:B--2---:R-:W-:Y:S01]  /*13f0*/  IMAD.HI.U32 R3, R20, R3, RZ ;  /* 0x0000000314037227 */ /* 0x004fe200078e00ff */
[----:B------:R-:W-:-:S04]  /*1400*/  ISETP.NE.AND P0, PT, R2, 0x1, PT ;  /* 0x000000010200780c */ /* 0x000fc80003f05270 */
[----:B----4-:R-:W-:-:S04]  /*1410*/  SHF.R.U32.HI R3, RZ, R6, R3 ;  /* 0x00000006ff037219 */ /* 0x010fc80000011603 */
[----:B------:R-:W-:Y:S02]  /*1420*/  SEL R3, R20, R3, !P0 ;  /* 0x0000000314037207 */ /* 0x000fe40004000000 */
[----:B---3--:R-:W-:-:S04]  /*1430*/  ISETP.NE.AND P1, PT, R8, 0x1, PT ;  /* 0x000000010800780c */ /* 0x008fc80003f25270 */
[----:B------:R-:W-:-:S05]  /*1440*/  SEL R4, R21, R4, !P1 ;  /* 0x0000000415047207 */ /* 0x000fca0004800000 */
[----:B------:R-:W-:Y:S02]  /*1450*/  IMAD.IADD R5, R3, 0x1, -R4 ;  /* 0x0000000103057824 */ /* 0x000fe400078e0a04 */
[----:B------:R-:W-:Y:S02]  /*1460*/  IMAD.IADD R3, R4, 0x1, -R3 ;  /* 0x0000000104037824 */ /* 0x000fe400078e0a03 */
[----:B------:R-:W-:Y:S02]  /*1470*/  IMAD R21, R5, R8, R21 ;  /* 0x0000000805157224 */ /* 0x000fe400078e0215 */
[----:B------:R-:W-:-:S07]  /*1480*/  IMAD R20, R3, R2, R20 ;  /* 0x0000000203147224 */ /* 0x000fce00078e0214 */
.L_x_17:
[----:B------:R-:W-:Y:S01]  /*1490*/  BAR.SYNC.DEFER_BLOCKING 0x0 ;  /* 0x0000000000007b1d */ /* 0x000fe20000010000 */
[----:B------:R-:W-:Y:S01]  /*14a0*/  UISETP.NE.AND UP1, UPT, UR8, 0x2, UPT ;  /* 0x000000020800788c */ /* 0x000fe2000bf25270 */
[----:B------:R-:W-:Y:S02]  /*14b0*/  ISETP.NE.OR P5, PT, R0, 0x2, !P5 ;  /* 0x000000020000780c */ /* 0x000fe40006fa5670 */
[----:B------:R-:W-:-:S06]  /*14c0*/  LOP3.LUT R2, R185, 0x1f, RZ, 0xc0, !PT ;  /* 0x0000001fb9027812 */ /* 0x000fcc00078ec0ff */
[----:B------:R-:W-:Y:S05]  /*14d0*/  BRA.U UP1, `(.L_x_18) ;  /* 0x0000001501c47547 */ /* 0x000fea000b800000 */
[----:B------:R-:W1:Y:S01]  /*14e0*/  LDCU UR13, c[0x0][0x38c] ;  /* 0x00007180ff0d77ac */ /* 0x000e620008000800 */
[----:B------:R-:W2:Y:S01]  /*14f0*/  LDC R9, c[0x0][0x370] ;  /* 0x0000dc00ff097b82 */ /* 0x000ea20000000800 */
[----:B------:R-:W-:Y:S01]  /*1500*/  PLOP3.LUT P1, PT, PT, PT, UP2, 0x80, 0x8 ;  /* 0x000000000008781c */ /* 0x000fe20003f2f028 */
[----:B------:R-:W-:Y:S01]  /*1510*/  IMAD.MOV.U32 R15, RZ, RZ, 0x1 ;  /* 0x00000001ff0f7424 */ /* 0x000fe200078e00ff */
[----:B------:R-:W-:Y:S01]  /*1520*/  ISETP.EQ.OR P4, PT, R2, RZ, P5 ;  /* 0x000000ff0200720c */ /* 0x000fe20002f82670 */
[----:B------:R-:W-:Y:S01]  /*1530*/  IMAD.MOV.U32 R14, RZ, RZ, RZ ;  /* 0x000000ffff0e7224 */ /* 0x000fe200078e00ff */
[----:B------:R-:W-:Y:S02]  /*1540*/  PLOP3.LUT P1, PT, P1, PT, PT, 0x8, 0x80 ;  /* 0x000000000080781c */ /* 0x000fe40000f2e170 */
[----:B------:R-:W-:Y:S01]  /*1550*/  CS2R R12, SRZ ;  /* 0x00000000000c7805 */ /* 0x000fe2000001ff00 */
[----:B------:R-:W-:Y:S01]  /*1560*/  IMAD.MOV.U32 R10, RZ, RZ, 0x1 ;  /* 0x00000001ff0a7424 */ /* 0x000fe200078e00ff */
[----:B------:R-:W4:Y:S01]  /*1570*/  LDC R0, c[0x0][0x374] ;  /* 0x0000dd00ff007b82 */ /* 0x000f220000000800 */
[----:B------:R-:W2:Y:S01]  /*1580*/  LDCU.64 UR22, c[0x0][0x348] ;  /* 0x00006900ff1677ac */ /* 0x000ea20008000a00 */
[----:B------:R-:W-:Y:S01]  /*1590*/  UMOV UR6, URZ ;  /* 0x000000ff00067c82 */ /* 0x000fe20008000000 */
[----:B-1----:R-:W-:-:S04]  /*15a0*/  UIADD3 UR5, UPT, UPT, UR13, 0x1f, URZ ;  /* 0x0000001f0d057890 */ /* 0x002fc8000fffe0ff */
[----:B------:R-:W-:-:S04]  /*15b0*/  USHF.R.S32.HI UR4, URZ, 0x1f, UR5 ;  /* 0x0000001fff047899 */ /* 0x000fc80008011405 */
[----:B------:R-:W-:-:S04]  /*15c0*/  ULEA.HI UR4, UR4, UR5, URZ, 0x5 ;  /* 0x0000000504047291 */ /* 0x000fc8000f8f28ff */
[----:B------:R-:W-:Y:S02]  /*15d0*/  USHF.R.S32.HI UR15, URZ, 0x5, UR4 ;  /* 0x00000005ff0f7899 */ /* 0x000fe40008011404 */
[----:B------:R-:W-:Y:S02]  /*15e0*/  UIADD3 UR4, UPT, UPT, UR13, -0x1, URZ ;  /* 0xffffffff0d047890 */ /* 0x000fe4000fffe0ff */
[----:B------:R-:W-:Y:S02]  /*15f0*/  UISETP.LT.U32.AND UP0, UPT, UR15, 0xe, UPT ;  /* 0x0000000e0f00788c */ /* 0x000fe4000bf01070 */
[----:B------:R-:W-:Y:S02]  /*1600*/  UISETP.GE.U32.AND UP1, UPT, UR4, -0x3f, UPT ;  /* 0xffffffc10400788c */ /* 0x000fe4000bf26070 */
[----:B------:R-:W-:Y:S02]  /*1610*/  USEL UR14, UR15, 0xe, UP0 ;  /* 0x0000000e0f0e7887 */ /* 0x000fe40008000000 */
[----:B------:R-:W-:-:S02]  /*1620*/  UIADD3 UR13, UPT, UPT, UR13, 0x3e, URZ ;  /* 0x0000003e0d0d7890 */ /* 0x000fc4000fffe0ff */
[----:B------:R-:W-:Y:S02]  /*1630*/  UIADD3 UR5, UPT, UPT, UR14, -0x1, URZ ;  /* 0xffffffff0e057890 */ /* 0x000fe4000fffe0ff */
[----:B------:R-:W-:-:S03]  /*1640*/  UIADD3 UR7, UPT, UPT, UR15, -UR14, URZ ;  /* 0x8000000e0f077290 */ /* 0x000fc6000fffe0ff */
[----:B------:R-:W-:-:S04]  /*1650*/  @UP1 UIADD3 UR5, UPT, UPT, UR14, URZ, URZ ;  /* 0x000000ff0e051290 */ /* 0x000fc8000fffe0ff */
[----:B--2---:R-:W-:-:S12]  /*1660*/  UIADD3 UR5, UPT, UPT, UR5, 0x1, URZ ;  /* 0x0000000105057890 */ /* 0x004fd8000fffe0ff */
.L_x_36:
[----:B------:R-:W-:Y:S01]  /*1670*/  UISETP.NE.AND UP0, UPT, UR37, URZ, UPT ;  /* 0x000000ff2500728c */ /* 0x000fe2000bf05270 */
[----:B------:R-:W1:Y:S08]  /*1680*/  S2UR UR37, SR_CgaCtaId ;  /* 0x00000000002579c3 */ /* 0x000e700000008800 */
[----:B------:R-:W-:Y:S05]  /*1690*/  BRA.U UP0, `(.L_x_19) ;  /* 0x0000000100347547 */ /* 0x000fea000b800000 */
[----:B------:R-:W2:Y:S01]  /*16a0*/  S2R R2, SR_CgaCtaId ;  /* 0x0000000000027919 */ /* 0x000ea20000008800 */
[----:B------:R-:W-:-:S04]  /*16b0*/  MOV R3, 0x400 ;  /* 0x0000040000037802 */ /* 0x000fc80000000f00 */
[----:B--2---:R-:W-:Y:S02]  /*16c0*/  LEA R3, R2, R3, 0x18 ;  /* 0x0000000302037211 */ /* 0x004fe400078ec0ff */
[----:B------:R-:W-:-:S03]  /*16d0*/  SHF.L.U32 R2, R10, 0x1f, RZ ;  /* 0x0000001f0a027819 */ /* 0x000fc600000006ff */
[----:B------:R-:W-:-:S04]  /*16e0*/  IMAD R3, R12, 0x8, R3 ;  /* 0x000000080c037824 */ /* 0x000fc800078e0203 */
[----:B------:R-:W2:Y:S02]  /*16f0*/  SYNCS.PHASECHK.TRANS64.TRYWAIT P0, [R3+URZ+0x180], R2 ;  /* 0x00018002030075a7 */ /* 0x000ea400080011ff */
[----:B--2---:R-:W-:Y:S05]  /*1700*/  @!P0 BRA `(.L_x_20) ;  /* 0x0000009c00a08947 */ /* 0x004fea0003800000 */
.L_x_137:
[----:B------:R-:W-:Y:S01]  /*1710*/  VIADD R12, R12, 0x1 ;  /* 0x000000010c0c7836 */ /* 0x000fe20000000000 */
[----:B------:R2:W-:Y:S04]  /*1720*/  SYNCS.ARRIVE.TRANS64.A1T0 RZ, [R3+URZ+0x170], RZ ;  /* 0x000170ff03ff79a7 */ /* 0x0005e800081000ff */
[----:B------:R-:W-:-:S04]  /*1730*/  ISETP.NE.AND P0, PT, R12, 0x2, PT ;  /* 0x000000020c00780c */ /* 0x000fc80003f05270 */
[----:B------:R-:W-:Y:S02]  /*1740*/  SEL R12, R12, RZ, P0 ;  /* 0x000000ff0c0c7207 */ /* 0x000fe40000000000 */
[----:B--2---:R-:W-:-:S04]  /*1750*/  SEL R3, RZ, 0x1, P0 ;  /* 0x00000001ff037807 */ /* 0x004fc80000000000 */
[----:B------:R-:W-:-:S07]  /*1760*/  LOP3.LUT R10, R10, R3, RZ, 0x3c, !PT ;  /* 0x000000030a0a7212 */ /* 0x000fce00078e3cff */
.L_x_19:
[----:B------:R-:W-:Y:S01]  /*1770*/  UMOV UR4, 0x400 ;  /* 0x0000040000047882 */ /* 0x000fe20000000000 */
[----:B------:R-:W-:Y:S01]  /*1780*/  SHF.L.U32 R2, R15, 0x1f, RZ ;  /* 0x0000001f0f027819 */ /* 0x000fe200000006ff */
[----:B-1----:R-:W-:Y:S01]  /*1790*/  ULEA UR4, UR37, UR4, 0x18 ;  /* 0x0000000425047291 */ /* 0x002fe2000f8ec0ff */
[----:B------:R-:W-:Y:S01]  /*17a0*/  R2UR UR35, R21 ;  /* 0x00000000152372ca */ /* 0x000fe200000e0000 */
[----:B------:R-:W-:Y:S01]  /*17b0*/  UISETP.GE.U32.AND UP0, UPT, UR13, 0x3f, UPT ;  /* 0x0000003f0d00788c */ /* 0x000fe2000bf06070 */
[----:B------:R-:W-:Y:S01]  /*17c0*/  R2UR UR11, R20 ;  /* 0x00000000140b72ca */ /* 0x000fe200000e0000 */
[----:B------:R-:W-:Y:S01]  /*17d0*/  ULEA UR8, UR6, UR4, 0x3 ;  /* 0x0000000406087291 */ /* 0x000fe2000f8e18ff */
[----:B------:R-:W-:-:S08]  /*17e0*/  UMOV UR24, URZ ;  /* 0x000000ff00187c82 */ /* 0x000fd00008000000 */
[----:B------:R1:W2:Y:S01]  /*17f0*/  SYNCS.PHASECHK.TRANS64.TRYWAIT P0, [UR8+0x70], R2 ;  /* 0x00007002ff0075a7 */ /* 0x0002a20008001108 */
[----:B------:R-:W-:Y:S02]  /*1800*/  USHF.L.U32 UR35, UR35, 0x7, URZ ;  /* 0x0000000723237899 */ /* 0x000fe400080006ff */
[----:B------:R-:W-:Y:S01]  /*1810*/  USHF.L.U32 UR11, UR11, 0x8, URZ ;  /* 0x000000080b0b7899 */ /* 0x000fe200080006ff */
[----:B------:R-:W-:Y:S11]  /*1820*/  BRA.U !UP0, `(.L_x_21) ;  /* 0x0000000108a87547 */ /* 0x000ff6000b800000 */
[----:B------:R-:W-:Y:S01]  /*1830*/  UMOV UR16, URZ ;  /* 0x000000ff00107c82 */ /* 0x000fe20008000000 */
[----:B------:R-:W-:-:S05]  /*1840*/  UMOV UR17, UR6 ;  /* 0x0000000600117c82 */ /* 0x000fca0008000000 */
.L_x_26:
[----:B-1----:R-:W-:Y:S01]  /*1850*/  ULEA UR33, UR17, UR4, 0x3 ;  /* 0x0000000411217291 */ /* 0x002fe2000f8e18ff */
[----:B--2---:R-:W-:Y:S01]  /*1860*/  @!P5 MOV R3, 0x3000 ;  /* 0x000030000003d802 */ /* 0x004fe20000000f00 */
[----:B--2---:R-:W-:Y:S10]  /*1870*/  @P0 BRA `(.L_x_22) ;  /* 0x00000000000c0947 */ /* 0x004ff40003800000 */
[----:B------:R-:W-:-:S04]  /*1880*/  SHF.L.U32 R5, R15, 0x1f, RZ ;  /* 0x0000001f0f057819 */ /* 0x000fc800000006ff */
[----:B------:R-:W2:Y:S02]  /*1890*/  SYNCS.PHASECHK.TRANS64.TRYWAIT P0, [UR33+0x70], R5 ;  /* 0x00007005ff0075a7 */ /* 0x000ea40008001121 */
[----:B--2---:R-:W-:Y:S05]  /*18a0*/  @!P0 BRA `(.L_x_23) ;  /* 0x0000009c004c8947 */ /* 0x004fea0003800000 */
.L_x_22:
[----:B------:R2:W-:Y:S01]  /*18b0*/  @!P5 SYNCS.ARRIVE.TRANS64 RZ, [UR33], R3 ;  /* 0x00000003ffffd9a7 */ /* 0x0005e20008000021 */
[----:B------:R-:W-:Y:S04]  /*18c0*/  BSSY.RECONVERGENT B0, `(.L_x_24) ;  /* 0x0000003000007945 */ /* 0x000fe80003800200 */
[----:B------:R-:W-:Y:S05]  /*18d0*/  @P4 BRA `(.L_x_25) ;  /* 0x0000000000044947 */ /* 0x000fea0003800000 */
[----:B------:R-:W-:Y:S05]  /*18e0*/  BPT.TRAP 0x1 ;  /* 0x000000040000795c */ /* 0x000fea0000300000 */
.L_x_25:
[----:B------:R-:W-:Y:S05]  /*18f0*/  BSYNC.RECONVERGENT B0 ;  /* 0x0000000000007941 */ /* 0x000fea0003800200 */
.L_x_24:
[----:B------:R-:W-:Y:S02]  /*1900*/  UIADD3 UR6, UPT, UPT, UR17, 0x1, URZ ;  /* 0x0000000111067890 */ /* 0x000fe4000fffe0ff */
[----:B------:R-:W-:Y:S02]  /*1910*/  ULEA UR32, UR17, UR4, 0xc ;  /* 0x0000000411207291 */ /* 0x000fe4000f8e60ff */
[----:B------:R-:W-:Y:S02]  /*1920*/  UISETP.NE.AND UP0, UPT, UR6, 0xe, UPT ;  /* 0x0000000e0600788c */ /* 0x000fe4000bf05270 */
[----:B------:R-:W-:Y:S02]  /*1930*/  UIADD3 UR26, UP1, UPT, UR22, 0x80, URZ ;  /* 0x00000080161a7890 */ /* 0x000fe4000ff3e0ff */
[----:B------:R-:W-:Y:S02]  /*1940*/  USEL UR9, URZ, 0x1, UP0 ;  /* 0x00000001ff097887 */ /* 0x000fe40008000000 */
[----:B------:R-:W-:-:S02]  /*1950*/  USEL UR6, UR6, URZ, UP0 ;  /* 0x000000ff06067287 */ /* 0x000fc40008000000 */
[----:B------:R-:W-:Y:S02]  /*1960*/  UIADD3 UR20, UP0, UPT, UR22, 0x180, URZ ;  /* 0x0000018016147890 */ /* 0x000fe4000ff1e0ff */
[----:B------:R-:W-:Y:S01]  /*1970*/  ULEA UR8, UR6, UR4, 0x3 ;  /* 0x0000000406087291 */ /* 0x000fe2000f8e18ff */
[----:B------:R-:W-:Y:S01]  /*1980*/  LOP3.LUT R15, R15, UR9, RZ, 0x3c, !PT ;  /* 0x000000090f0f7c12 */ /* 0x000fe2000f8e3cff */
[----:B------:R-:W-:Y:S02]  /*1990*/  USHF.L.U32 UR34, UR16, 0x5, URZ ;  /* 0x0000000510227899 */ /* 0x000fe400080006ff */
[----:B------:R-:W-:Y:S01]  /*19a0*/  UIADD3.X UR27, UPT, UPT, URZ, UR23, URZ, UP1, !UPT ;  /* 0x00000017ff1b7290 */ /* 0x000fe20008ffe4ff */
[----:B-1----:R-:W-:Y:S01]  /*19b0*/  SHF.L.U32 R2, R15, 0x1f, RZ ;  /* 0x0000001f0f027819 */ /* 0x002fe200000006ff */
[----:B------:R-:W-:Y:S02]  /*19c0*/  UIADD3 UR32, UPT, UPT, UR32, 0xc400, URZ ;  /* 0x0000c40020207890 */ /* 0x000fe4000fffe0ff */
[----:B------:R-:W-:Y:S01]  /*19d0*/  UIADD3.X UR21, UPT, UPT, URZ, UR23, URZ, UP0, !UPT ;  /* 0x00000017ff157290 */ /* 0x000fe200087fe4ff */
[----:B------:R1:W1:Y:S01]  /*19e0*/  SYNCS.PHASECHK.TRANS64.TRYWAIT P0, [UR8+0x70], R2 ;  /* 0x00007002ff0075a7 */ /* 0x0002620008001108 */
[----:B------:R-:W-:Y:S01]  /*19f0*/  ULEA UR8, UR17, UR4, 0xd ;  /* 0x0000000411087291 */ /* 0x000fe2000f8e68ff */
[----:B------:R-:W-:Y:S01]  /*1a00*/  UMOV UR18, 0x0 ;  /* 0x0000000000127882 */ /* 0x000fe20000000000 */
[----:B------:R-:W-:-:S02]  /*1a10*/  UMOV UR19, 0x10000000 ;  /* 0x1000000000137882 */ /* 0x000fc40000000000 */
[----:B------:R-:W-:Y:S01]  /*1a20*/  UIADD3 UR8, UPT, UPT, UR8, 0x1a400, URZ ;  /* 0x0001a40008087890 */ /* 0x000fe2000fffe0ff */
[----:B------:R1:W-:Y:S01]  /*1a30*/  UTMALDG.3D [UR32], [UR26], desc[UR18] ;  /* 0x000012201a0075b4 */ /* 0x0003e20008011000 */
[----:B------:R-:W-:Y:S01]  /*1a40*/  UMOV UR12, UR36 ;  /* 0x00000024000c7c82 */ /* 0x000fe20008000000 */
[----:B------:R-:W-:Y:S01]  /*1a50*/  UMOV UR9, UR33 ;  /* 0x0000002100097c82 */ /* 0x000fe20008000000 */
[----:B------:R-:W-:Y:S01]  /*1a60*/  UMOV UR10, UR34 ;  /* 0x00000022000a7c82 */ /* 0x000fe20008000000 */
[----:B------:R-:W-:Y:S01]  /*1a70*/  UIADD3 UR16, UPT, UPT, UR16, 0x1, URZ ;  /* 0x0000000110107890 */ /* 0x000fe2000fffe0ff */
[----:B------:R-:W-:Y:S01]  /*1a80*/  UMOV UR24, UR5 ;  /* 0x0000000500187c82 */ /* 0x000fe20008000000 */
[----:B------:R-:W-:Y:S02]  /*1a90*/  UMOV UR17, UR6 ;  /* 0x0000000600117c82 */ /* 0x000fe40008000000 */
[----:B------:R1:W-:Y:S01]  /*1aa0*/  UTMALDG.3D [UR8], [UR20], desc[UR18] ;  /* 0x00001208140075b4 */ /* 0x0003e20008011000 */
[----:B------:R-:W-:-:S09]  /*1ab0*/  UISETP.NE.AND UP0, UPT, UR16, UR5, UPT ;  /* 0x000000051000728c */ /* 0x000fd2000bf05270 */
[----:B------:R-:W-:Y:S05]  /*1ac0*/  BRA.U UP0, `(.L_x_26) ;  /* 0xfffffffd00607547 */ /* 0x000fea000b83ffff */
.L_x_21:
[----:B-1----:R-:W-:Y:S01]  /*1ad0*/  ULEA UR8, UR6, UR4, 0x3 ;  /* 0x0000000406087291 */ /* 0x002fe2000f8e18ff */
[----:B------:R-:W-:Y:S01]  /*1ae0*/  SHF.L.U32 R2, R15, 0x1f, RZ ;  /* 0x0000001f0f027819 */ /* 0x000fe200000006ff */
[----:B------:R-:W-:Y:S01]  /*1af0*/  @!P1 SYNCS.ARRIVE.TRANS64.A1T0 RZ, [UR4+0x128], RZ ;  /* 0x000128ffffff99a7 */ /* 0x000fe20008100004 */
[----:B------:R-:W-:-:S06]  /*1b00*/  UISETP.GT.AND UP0, UPT, UR15, UR14, UPT ;  /* 0x0000000e0f00728c */ /* 0x000fcc000bf04270 */
[----:B--2---:R1:W2:Y:S03]  /*1b10*/  SYNCS.PHASECHK.TRANS64.TRYWAIT P0, [UR8+0x70], R2 ;  /* 0x00007002ff0075a7 */ /* 0x0042a60008001108 */
[----:B------:R-:W-:Y:S05]  /*1b20*/  BRA.U !UP0, `(.L_x_27) ;  /* 0x0000000108ac7547 */ /* 0x000fea000b800000 */
[----:B------:R-:W-:Y:S01]  /*1b30*/  UIADD3 UR21, UPT, UPT, UR7, UR24, URZ ;  /* 0x0000001807157290 */ /* 0x000fe2000fffe0ff */
[----:B------:R-:W-:-:S11]  /*1b40*/  UMOV UR25, UR6 ;  /* 0x0000000600197c82 */ /* 0x000fd60008000000 */
.L_x_32:
[----:B-1----:R-:W-:Y:S01]  /*1b50*/  ULEA UR17, UR25, UR4, 0x3 ;  /* 0x0000000419117291 */ /* 0x002fe2000f8e18ff */
[----:B--2---:R-:W-:Y:S01]  /*1b60*/  @!P5 MOV R3, 0x3000 ;  /* 0x000030000003d802 */ /* 0x004fe20000000f00 */
[----:B--2---:R-:W-:Y:S10]  /*1b70*/  @P0 BRA `(.L_x_28) ;  /* 0x00000000000c0947 */ /* 0x004ff40003800000 */
[----:B------:R-:W-:-:S04]  /*1b80*/  SHF.L.U32 R5, R15, 0x1f, RZ ;  /* 0x0000001f0f057819 */ /* 0x000fc800000006ff */
[----:B------:R-:W2:Y:S02]  /*1b90*/  SYNCS.PHASECHK.TRANS64.TRYWAIT P0, [UR17+0x70], R5 ;  /* 0x00007005ff0075a7 */ /* 0x000ea40008001111 */
[----:B--2---:R-:W-:Y:S05]  /*1ba0*/  @!P0 BRA `(.L_x_29) ;  /* 0x0000009800a48947 */ /* 0x004fea0003800000 */
.L_x_28:
[----:B------:R2:W-:Y:S01]  /*1bb0*/  @!P5 SYNCS.ARRIVE.TRANS64 RZ, [UR17], R3 ;  /* 0x00000003ffffd9a7 */ /* 0x0005e20008000011 */
[----:B------:R-:W-:Y:S04]  /*1bc0*/  BSSY.RECONVERGENT B0, `(.L_x_30) ;  /* 0x0000003000007945 */ /* 0x000fe80003800200 */
[----:B------:R-:W-:Y:S05]  /*1bd0*/  @P4 BRA `(.L_x_31) ;  /* 0x0000000000044947 */ /* 0x000fea0003800000 */
[----:B------:R-:W-:Y:S05]  /*1be0*/  BPT.TRAP 0x1 ;  /* 0x000000040000795c */ /* 0x000fea0000300000 */
.L_x_31:
[----:B------:R-:W-:Y:S05]  /*1bf0*/  BSYNC.RECONVERGENT B0 ;  /* 0x0000000000007941 */ /* 0x000fea0003800200 */
.L_x_30:
        /* <DEDUP_REMOVED lines=10> */
[----:B------:R-:W-:Y:S01]  /*1ca0*/  UIADD3 UR16, UPT, UPT, UR16, 0xc400, URZ ;  /* 0x0000c40010107890 */ /* 0x000fe2000fffe0ff */
[----:B-1----:R-:W-:Y:S01]  /*1cb0*/  SHF.L.U32 R2, R15, 0x1f, RZ ;  /* 0x0000001f0f027819 */ /* 0x002fe200000006ff */
[----:B------:R-:W-:Y:S02]  /*1cc0*/  UIADD3.X UR31, UPT, UPT, URZ, UR23, URZ, UP1, !UPT ;  /* 0x00000017ff1f7290 */ /* 0x000fe40008ffe4ff */
[----:B------:R-:W-:Y:S01]  /*1cd0*/  UIADD3.X UR29, UPT, UPT, URZ, UR23, URZ, UP0, !UPT ;  /* 0x00000017ff1d7290 */ /* 0x000fe200087fe4ff */
[----:B------:R1:W1:Y:S01]  /*1ce0*/  SYNCS.PHASECHK.TRANS64.TRYWAIT P0, [UR8+0x70], R2 ;  /* 0x00007002ff0075a7 */ /* 0x0002620008001108 */
[----:B------:R-:W-:Y:S01]  /*1cf0*/  ULEA UR8, UR25, UR4, 0xd ;  /* 0x0000000419087291 */ /* 0x000fe2000f8e68ff */
[----:B------:R-:W-:Y:S01]  /*1d00*/  UMOV UR26, 0x0 ;  /* 0x00000000001a7882 */ /* 0x000fe20000000000 */
[----:B------:R-:W-:-:S02]  /*1d10*/  UMOV UR27, 0x10000000 ;  /* 0x10000000001b7882 */ /* 0x000fc40000000000 */
[----:B------:R-:W-:Y:S01]  /*1d20*/  UIADD3 UR8, UPT, UPT, UR8, 0x1a400, URZ ;  /* 0x0001a40008087890 */ /* 0x000fe2000fffe0ff */
[----:B------:R-:W-:Y:S01]  /*1d30*/  UMOV UR19, UR35 ;  /* 0x0000002300137c82 */ /* 0x000fe20008000000 */
[----:B------:R-:W-:Y:S01]  /*1d40*/  UMOV UR20, UR36 ;  /* 0x0000002400147c82 */ /* 0x000fe20008000000 */
[----:B------:R-:W-:Y:S01]  /*1d50*/  UMOV UR12, UR36 ;  /* 0x00000024000c7c82 */ /* 0x000fe20008000000 */
[----:B------:R-:W-:Y:S01]  /*1d60*/  UMOV UR9, UR17 ;  /* 0x0000001100097c82 */ /* 0x000fe20008000000 */
[----:B------:R-:W-:Y:S01]  /*1d70*/  UMOV UR10, UR18 ;  /* 0x00000012000a7c82 */ /* 0x000fe20008000000 */
[----:B------:R1:W-:Y:S01]  /*1d80*/  UTMALDG.3D [UR16], [UR30], desc[UR26] ;  /* 0x00001a101e0075b4 */ /* 0x0003e20008011000 */
[----:B------:R-:W-:Y:S01]  /*1d90*/  UIADD3 UR24, UPT, UPT, UR24, 0x1, URZ ;  /* 0x0000000118187890 */ /* 0x000fe2000fffe0ff */
[----:B------:R-:W-:-:S03]  /*1da0*/  UMOV UR25, UR6 ;  /* 0x0000000600197c82 */ /* 0x000fc60008000000 */
[----:B------:R-:W-:Y:S01]  /*1db0*/  UISETP.NE.AND UP0, UPT, UR24, UR21, UPT ;  /* 0x000000151800728c */ /* 0x000fe2000bf05270 */
[----:B------:R1:W-:Y:S08]  /*1dc0*/  UTMALDG.3D [UR8], [UR28], desc[UR26] ;  /* 0x00001a081c0075b4 */ /* 0x0003f00008011000 */
[----:B------:R-:W-:Y:S05]  /*1dd0*/  BRA.U UP0, `(.L_x_32) ;  /* 0xfffffffd005c7547 */ /* 0x000fea000b83ffff */
.L_x_27:
[C---:B-1----:R-:W-:Y:S01]  /*1de0*/  LEA R2, R14.reuse, UR4, 0x3 ;  /* 0x000000040e027c11 */ /* 0x042fe2000f8e18ff */
[----:B------:R-:W-:Y:S01]  /*1df0*/  NOP ;  /* 0x0000000000007918 */ /* 0x000fe20000000000 */
[----:B--2---:R-:W-:Y:S02]  /*1e00*/  SHF.L.U32 R3, R13, 0x1f, RZ ;  /* 0x0000001f0d037819 */ /* 0x004fe400000006ff */
[----:B------:R-:W-:Y:S02]  /*1e10*/  LEA R4, R14, UR4, 0x4 ;  /* 0x000000040e047c11 */ /* 0x000fe4000f8e20ff */
[----:B------:R-:W1:Y:S02]  /*1e20*/  SYNCS.PHASECHK.TRANS64.TRYWAIT P0, [R2+URZ+0x130], R3 ;  /* 0x00013003020075a7 */ /* 0x000e6400080011ff */
[----:B-1----:R-:W-:Y:S05]  /*1e30*/  @!P0 BRA `(.L_x_33) ;  /* 0x0000009800188947 */ /* 0x002fea0003800000 */
.L_x_140:
[----:B------:R-:W2:Y:S01]  /*1e40*/  LDS.128 R4, [R4+0x1a0] ;  /* 0x0001a00004047984 */ /* 0x000ea20000000c00 */
[----:B---3--:R-:W-:Y:S01]  /*1e50*/  ISETP.GE.AND P0, PT, R72, 0x1, PT ;  /* 0x000000014800780c */ /* 0x008fe20003f06270 */
[----:B-1----:R-:W-:Y:S01]  /*1e60*/  VIADD R2, R2, 0x140 ;  /* 0x0000014002027836 */ /* 0x002fe20000000000 */
[----:B------:R-:W-:Y:S01]  /*1e70*/  @!PT LDS RZ, [RZ] ;  /* 0x00000000fffff984 */ /* 0x000fe20000000800 */
[----:B------:R-:W-:Y:S01]  /*1e80*/  @!PT LDS RZ, [RZ] ;  /* 0x00000000fffff984 */ /* 0x000fe20000000800 */
[----:B------:R-:W-:Y:S01]  /*1e90*/  @!PT LDS RZ, [RZ] ;  /* 0x00000000fffff984 */ /* 0x000fe20000000800 */
[----:B------:R-:W-:Y:S01]  /*1ea0*/  @!PT LDS RZ, [RZ] ;  /* 0x00000000fffff984 */ /* 0x000fe20000000800 */
[----:B------:R1:W-:Y:S06]  /*1eb0*/  MEMBAR.ALL.CTA ;  /* 0x0000000000007992 */ /* 0x0003ec0000008000 */
[----:B-1----:R-:W1:Y:S01]  /*1ec0*/  FENCE.VIEW.ASYNC.S ;  /* 0x00000000000073c6 */ /* 0x002e620000000000 */
[----:B------:R-:W-:-:S04]  /*1ed0*/  PRMT R2, RZ, 0x654, R2 ;  /* 0x00000654ff027816 */ /* 0x000fc80000000002 */
[----:B-1----:R1:W-:Y:S01]  /*1ee0*/  SYNCS.ARRIVE.TRANS64.RED.A1T0 RZ, [R2+URZ], RZ ;  /* 0x000000ff02ff79a7 */ /* 0x0023e200081004ff */
[----:B--2---:R-:W-:-:S13]  /*1ef0*/  LOP3.LUT P2, RZ, R6, 0x1, RZ, 0xc0, !PT ;  /* 0x0000000106ff7812 */ /* 0x004fda000784c0ff */
[----:B------:R-:W-:Y:S01]  /*1f00*/  @P2 SHF.R.U32.HI R3, RZ, 0x10, R5 ;  /* 0x00000010ff032819 */ /* 0x000fe20000011605 */
[----:B------:R-:W-:Y:S01]  /*1f10*/  VOTEU.ANY UP0, P2 ;  /* 0x0000000000ff7886 */ /* 0x000fe20001000100 */
[----:B------:R-:W-:Y:S02]  /*1f20*/  @P2 MOV R11, R4 ;  /* 0x00000004000b2202 */ /* 0x000fe40000000f00 */
[----:B------:R-:W-:Y:S02]  /*1f30*/  @P2 R2UR.BROADCAST UR8, R3 ;  /* 0x00000000030822ca */ /* 0x000fe400008e0000 */
[----:B------:R-:W-:-:S11]  /*1f40*/  @P2 LOP3.LUT R8, R5, 0xffff, RZ, 0xc0, !PT ;  /* 0x0000ffff05082812 */ /* 0x000fd600078ec0ff */
[----:B------:R-:W-:Y:S01]  /*1f50*/  @UP0 UMOV UR36, UR8 ;  /* 0x0000000800240c82 */ /* 0x000fe20008000000 */
[----:B-1----:R-:W-:Y:S05]  /*1f60*/  @!P0 BRA `(.L_x_34) ;  /* 0x0000000000b88947 */ /* 0x002fea0003800000 */
[----:B------:R-:W4:Y:S01]  /*1f70*/  LDC.64 R4, c[0x0][0xb18] ;  /* 0x0002c600ff047b82 */ /* 0x000f220000000a00 */
[----:B------:R-:W-:-:S07]  /*1f80*/  ISETP.NE.AND P3, PT, R72, 0x1, PT ;  /* 0x000000014800780c */ /* 0x000fce0003f65270 */
[----:B------:R-:W1:Y:S08]  /*1f90*/  LDC.64 R6, c[0x0][0xb10] ;  /* 0x0002c400ff067b82 */ /* 0x000e700000000a00 */
[----:B------:R-:W2:Y:S08]  /*1fa0*/  LDC R16, c[0x0][0xb20] ;  /* 0x0002c800ff107b82 */ /* 0x000eb00000000800 */
[----:B------:R-:W3:Y:S01]  /*1fb0*/  LDC R18, c[0x0][0xb0c] ;  /* 0x0002c300ff127b82 */ /* 0x000ee20000000800 */
[----:B----4-:R-:W-:Y:S01]  /*1fc0*/  IMAD.HI.U32 R17, R0, R5, RZ ;  /* 0x0000000500117227 */ /* 0x010fe200078e00ff */
[----:B------:R-:W-:-:S03]  /*1fd0*/  ISETP.NE.AND P0, PT, R4, 0x1, PT ;  /* 0x000000010400780c */ /* 0x000fc60003f05270 */
[----:B------:R-:W-:-:S03]  /*1fe0*/  IMAD.HI.U32 R5, R8, R5, RZ ;  /* 0x0000000508057227 */ /* 0x000fc600078e00ff */
[----:B------:R-:W4:Y:S01]  /*1ff0*/  LDC.64 R2, c[0x0][0xb28] ;  /* 0x0002ca00ff027b82 */ /* 0x000f220000000a00 */
[----:B-1----:R-:W-:-:S04]  /*2000*/  IMAD.HI.U32 R20, R9, R6, RZ ;  /* 0x0000000609147227 */ /* 0x002fc800078e00ff */
[----:B------:R-:W-:Y:S01]  /*2010*/  IMAD.HI.U32 R22, R11, R6, RZ ;  /* 0x000000060b167227 */ /* 0x000fe200078e00ff */
[----:B------:R-:W-:Y:S02]  /*2020*/  SHF.R.U32.HI R20, RZ, R7, R20 ;  /* 0x00000007ff147219 */ /* 0x000fe40000011614 */
[-C--:B--2---:R-:W-:Y:S02]  /*2030*/  SHF.R.U32.HI R17, RZ, R16.reuse, R17 ;  /* 0x00000010ff117219 */ /* 0x084fe40000011611 */
[----:B------:R-:W-:Y:S02]  /*2040*/  SHF.R.U32.HI R5, RZ, R16, R5 ;  /* 0x00000010ff057219 */ /* 0x000fe40000011605 */
[----:B------:R-:W-:Y:S02]  /*2050*/  SEL R17, R0, R17, !P0 ;  /* 0x0000001100117207 */ /* 0x000fe40004000000 */
[----:B------:R-:W-:Y:S02]  /*2060*/  SHF.R.U32.HI R22, RZ, R7, R22 ;  /* 0x00000007ff167219 */ /* 0x000fe40000011616 */
[----:B---3--:R-:W-:-:S02]  /*2070*/  ISETP.NE.AND P1, PT, R18, 0x1, PT ;  /* 0x000000011200780c */ /* 0x008fc40003f25270 */
[----:B------:R-:W-:Y:S02]  /*2080*/  SEL R5, R8, R5, !P0 ;  /* 0x0000000508057207 */ /* 0x000fe40004000000 */
[----:B------:R-:W-:Y:S02]  /*2090*/  SEL R19, R9, R20, !P1 ;  /* 0x0000001409137207 */ /* 0x000fe40004800000 */
[----:B------:R-:W-:Y:S01]  /*20a0*/  SEL R7, R11, R22, !P1 ;  /* 0x000000160b077207 */ /* 0x000fe20004800000 */
[----:B----4-:R-:W-:-:S04]  /*20b0*/  IMAD.HI.U32 R20, R17, R2, RZ ;  /* 0x0000000211147227 */ /* 0x010fc800078e00ff */
[----:B------:R-:W-:Y:S01]  /*20c0*/  IMAD.HI.U32 R6, R19, R2, RZ ;  /* 0x0000000213067227 */ /* 0x000fe200078e00ff */
[----:B------:R-:W-:-:S04]  /*20d0*/  @P3 SHF.R.U32.HI R17, RZ, R3, R20 ;  /* 0x00000003ff113219 */ /* 0x000fc80000011614 */
[----:B------:R-:W-:Y:S01]  /*20e0*/  @P3 SHF.R.U32.HI R19, RZ, R3, R6 ;  /* 0x00000003ff133219 */ /* 0x000fe20000011606 */
[----:B------:R-:W-:-:S04]  /*20f0*/  IMAD R17, R72, R17, RZ ;  /* 0x0000001148117224 */ /* 0x000fc800078e02ff */
[----:B------:R-:W-:Y:S01]  /*2100*/  IMAD R6, R72, R19, RZ ;  /* 0x0000001348067224 */ /* 0x000fe200078e02ff */
[C---:B------:R-:W-:Y:S02]  /*2110*/  ISETP.GE.AND P0, PT, R5.reuse, R17, PT ;  /* 0x000000110500720c */ /* 0x040fe40003f06270 */
[----:B------:R-:W-:Y:S02]  /*2120*/  IADD3 R17, PT, PT, -R5, RZ, RZ ;  /* 0x000000ff05117210 */ /* 0x000fe40007ffe1ff */
[----:B------:R-:W-:Y:S01]  /*2130*/  ISETP.GE.OR P0, PT, R7, R6, P0 ;  /* 0x000000060700720c */ /* 0x000fe20000706670 */
[----:B------:R-:W-:-:S04]  /*2140*/  IMAD.HI.U32 R6, R5, R2, RZ ;  /* 0x0000000205067227 */ /* 0x000fc800078e00ff */
[----:B------:R-:W-:Y:S01]  /*2150*/  IMAD R8, R4, R17, R8 ;  /* 0x0000001104087224 */ /* 0x000fe200078e0208 */
[----:B------:R-:W-:-:S04]  /*2160*/  SHF.R.U32.HI R6, RZ, R3, R6 ;  /* 0x00000003ff067219 */ /* 0x000fc80000011606 */
[----:B------:R-:W-:-:S03]  /*2170*/  SEL R6, R5, R6, !P3 ;  /* 0x0000000605067207 */ /* 0x000fc60005800000 */
[----:B------:R-:W-:-:S04]  /*2180*/  @!P0 IMAD.HI.U32 R16, R7, R2, RZ ;  /* 0x0000000207108227 */ /* 0x000fc800078e00ff */
[----:B------:R-:W-:Y:S01]  /*2190*/  IMAD.MOV R2, RZ, RZ, -R6 ;  /* 0x000000ffff027224 */ /* 0x000fe200078e0a06 */
[----:B------:R-:W-:-:S03]  /*21a0*/  @!P0 SHF.R.U32.HI R16, RZ, R3, R16 ;  /* 0x00000003ff108219 */ /* 0x000fc60000011610 */
[----:B------:R-:W-:Y:S01]  /*21b0*/  IMAD R2, R72, R2, R5 ;  /* 0x0000000248027224 */ /* 0x000fe200078e0205 */
        /* <DEDUP_REMOVED lines=9> */
.L_x_34:
[----:B------:R-:W1:Y:S02]  /*2250*/  LDCU UR8, c[0x0][0xb30] ;  /* 0x00016600ff0877ac */ /* 0x000e640008000800 */
[----:B-1----:R-:W-:-:S09]  /*2260*/  UISETP.NE.AND UP0, UPT, UR8, 0x1, UPT ;  /* 0x000000010800788c */ /* 0x002fd2000bf05270 */
[----:B------:R-:W-:Y:S05]  /*2270*/  BRA.U UP0, `(.L_x_35) ;  /* 0x0000000100407547 */ /* 0x000fea000b800000 */
[----:B------:R-:W1:Y:S08]  /*2280*/  LDC.64 R4, c[0x0][0xb10] ;  /* 0x0002c400ff047b82 */ /* 0x000e700000000a00 */
[----:B------:R-:W2:Y:S08]  /*2290*/  LDC.64 R2, c[0x0][0xb18] ;  /* 0x0002c600ff027b82 */ /* 0x000eb00000000a00 */
[----:B------:R-:W3:Y:S08]  /*22a0*/  LDC R6, c[0x0][0xb20] ;  /* 0x0002c800ff067b82 */ /* 0x000ef00000000800 */
[----:B------:R-:W4:Y:S01]  /*22b0*/  LDC R16, c[0x0][0xb0c] ;  /* 0x0002c300ff107b82 */ /* 0x000f220000000800 */
[----:B-1----:R-:W-:-:S05]  /*22c0*/  IMAD.HI.U32 R4, R11, R4, RZ ;  /* 0x000000040b047227 */ /* 0x002fca00078e00ff */
[----:B------:R-:W-:Y:S01]  /*22d0*/  SHF.R.U32.HI R4, RZ, R5, R4 ;  /* 0x00000005ff047219 */ /* 0x000fe20000011604 */
[----:B--2---:R-:W-:Y:S01]  /*22e0*/  IMAD.HI.U32 R3, R8, R3, RZ ;  /* 0x0000000308037227 */ /* 0x004fe200078e00ff */
[----:B------:R-:W-:-:S04]  /*22f0*/  ISETP.NE.AND P0, PT, R2, 0x1, PT ;  /* 0x000000010200780c */ /* 0x000fc80003f05270 */
[----:B---3--:R-:W-:-:S04]  /*2300*/  SHF.R.U32.HI R3, RZ, R6, R3 ;  /* 0x00000006ff037219 */ /* 0x008fc80000011603 */
[----:B------:R-:W-:Y:S02]  /*2310*/  SEL R3, R8, R3, !P0 ;  /* 0x0000000308037207 */ /* 0x000fe40004000000 */
[----:B----4-:R-:W-:-:S04]  /*2320*/  ISETP.NE.AND P1, PT, R16, 0x1, PT ;  /* 0x000000011000780c */ /* 0x010fc80003f25270 */
[----:B------:R-:W-:-:S05]  /*2330*/  SEL R4, R11, R4, !P1 ;  /* 0x000000040b047207 */ /* 0x000fca0004800000 */
[----:B------:R-:W-:Y:S02]  /*2340*/  IMAD.IADD R5, R3, 0x1, -R4 ;  /* 0x0000000103057824 */ /* 0x000fe400078e0a04 */
[----:B------:R-:W-:Y:S02]  /*2350*/  IMAD.IADD R3, R4, 0x1, -R3 ;  /* 0x0000000104037824 */ /* 0x000fe400078e0a03 */
[----:B------:R-:W-:Y:S02]  /*2360*/  IMAD R11, R5, R16, R11 ;  /* 0x00000010050b7224 */ /* 0x000fe400078e020b */
[----:B------:R-:W-:-:S07]  /*2370*/  IMAD R8, R3, R2, R8 ;  /* 0x0000000203087224 */ /* 0x000fce00078e0208 */
.L_x_35:
[----:B------:R-:W-:Y:S01]  /*2380*/  VIADD R14, R14, 0x1 ;  /* 0x000000010e0e7836 */ /* 0x000fe20000000000 */
[----:B------:R-:W-:Y:S01]  /*2390*/  PLOP3.LUT P1, PT, PT, PT, PT, 0x80, 0x8 ;  /* 0x000000000008781c */ /* 0x000fe20003f2f070 */
[----:B------:R-:W-:Y:S02]  /*23a0*/  IMAD.IADD R21, R11, 0x1, R170 ;  /* 0x000000010b157824 */ /* 0x000fe400078e02aa */
[----:B------:R-:W-:Y:S01]  /*23b0*/  IMAD.IADD R20, R8, 0x1, R147 ;  /* 0x0000000108147824 */ /* 0x000fe200078e0293 */
[----:B------:R-:W-:-:S04]  /*23c0*/  ISETP.NE.AND P0, PT, R14, 0x2, PT ;  /* 0x000000020e00780c */ /* 0x000fc80003f05270 */
[----:B------:R-:W-:Y:S02]  /*23d0*/  SEL R2, RZ, 0x1, P0 ;  /* 0x00000001ff027807 */ /* 0x000fe40000000000 */
[----:B------:R-:W-:Y:S02]  /*23e0*/  SEL R14, R14, RZ, P0 ;  /* 0x000000ff0e0e7207 */ /* 0x000fe40000000000 */
[----:B------:R-:W-:Y:S01]  /*23f0*/  LOP3.LUT R13, R13, R2, RZ, 0x3c, !PT ;  /* 0x000000020d0d7212 */ /* 0x000fe200078e3cff */
[----:B------:R-:W-:Y:S06]  /*2400*/  @P2 BRA `(.L_x_36) ;  /* 0xfffffff000982947 */ /* 0x000fec000383ffff */
[----:B------:R-:W-:Y:S01]  /*2410*/  UIADD3 UR4, UPT, UPT, UR4, 0x70, URZ ;  /* 0x0000007004047890 */ /* 0x000fe2000fffe0ff */
[----:B------:R-:W-:-:S03]  /*2420*/  SHF.L.U32 R3, R15, 0x1f, RZ ;  /* 0x0000001f0f037819 */ /* 0x000fc600000006ff */
[----:B------:R-:W-:-:S09]  /*2430*/  ULEA UR5, UR6, UR4, 0x3 ;  /* 0x0000000406057291 */ /* 0x000fd2000f8e18ff */
[----:B------:R-:W1:Y:S02]  /*2440*/  SYNCS.PHASECHK.TRANS64.TRYWAIT P0, [UR5], R3 ;  /* 0x00000003ff0075a7 */ /* 0x000e640008001105 */
[----:B-1----:R-:W-:Y:S05]  /*2450*/  @!P0 BRA `(.L_x_37) ;  /* 0x0000009000a48947 */ /* 0x002fea0003800000 */
.L_x_142:
[----:B------:R-:W-:-:S04]  /*2460*/  UIADD3 UR6, UPT, UPT, UR6, 0x1, URZ ;  /* 0x0000000106067890 */ /* 0x000fc8000fffe0ff */
[----:B------:R-:W-:-:S04]  /*2470*/  UISETP.NE.AND UP0, UPT, UR6, 0xe, UPT ;  /* 0x0000000e0600788c */ /* 0x000fc8000bf05270 */
[----:B------:R-:W-:Y:S02]  /*2480*/  USEL UR7, URZ, 0x1, UP0 ;  /* 0x00000001ff077887 */ /* 0x000fe40008000000 */
[----:B------:R-:W-:-:S04]  /*2490*/  USEL UR6, UR6, URZ, UP0 ;  /* 0x000000ff06067287 */ /* 0x000fc80008000000 */
[----:B------:R-:W-:Y:S01]  /*24a0*/  ULEA UR5, UR6, UR4, 0x3 ;  /* 0x0000000406057291 */ /* 0x000fe2000f8e18ff */
[----:B------:R-:W-:-:S04]  /*24b0*/  LOP3.LUT R2, R15, UR7, RZ, 0x3c, !PT ;  /* 0x000000070f027c12 */ /* 0x000fc8000f8e3cff */
[----:B-1----:R-:W-:-:S04]  /*24c0*/  SHF.L.U32 R3, R2, 0x1f, RZ ;  /* 0x0000001f02037819 */ /* 0x002fc800000006ff */
[----:B------:R-:W1:Y:S02]  /*24d0*/  SYNCS.PHASECHK.TRANS64.TRYWAIT P0, [UR5], R3 ;  /* 0x00000003ff0075a7 */ /* 0x000e640008001105 */
[----:B-1----:R-:W-:Y:S05]  /*24e0*/  @!P0 BRA `(.L_x_38) ;  /* 0x0000009000988947 */ /* 0x002fea0003800000 */
.L_x_144:
        /* <DEDUP_REMOVED lines=9> */
.L_x_146:
        /* <DEDUP_REMOVED lines=9> */
.L_x_148:
        /* <DEDUP_REMOVED lines=9> */
.L_x_150:
        /* <DEDUP_REMOVED lines=9> */
.L_x_152:
        /* <DEDUP_REMOVED lines=9> */
.L_x_154:
        /* <DEDUP_REMOVED lines=9> */
.L_x_156:
        /* <DEDUP_REMOVED lines=9> */
.L_x_158:
        /* <DEDUP_REMOVED lines=9> */
.L_x_160:
        /* <DEDUP_REMOVED lines=9> */
.L_x_162:
        /* <DEDUP_REMOVED lines=9> */
.L_x_164:
        /* <DEDUP_REMOVED lines=9> */
.L_x_166:
[----:B------:R-:W-:-:S04]  /*2b20*/  UIADD3 UR6, UPT, UPT, UR6, 0x1, URZ ;  /* 0x0000000106067890 */ /* 0x000fc8000fffe0ff */
[----:B------:R-:W-:-:S04]  /*2b30*/  UISETP.NE.AND UP0, UPT, UR6, 0xe, UPT ;  /* 0x0000000e0600788c */ /* 0x000fc8000bf05270 */
[----:B------:R-:W-:Y:S02]  /*2b40*/  USEL UR5, URZ, 0x1, UP0 ;  /* 0x00000001ff057887 */ /* 0x000fe40008000000 */
[----:B------:R-:W-:-:S04]  /*2b50*/  USEL UR6, UR6, URZ, UP0 ;  /* 0x000000ff06067287 */ /* 0x000fc80008000000 */
[----:B------:R-:W-:Y:S01]  /*2b60*/  ULEA UR6, UR6, UR4, 0x3 ;  /* 0x0000000406067291 */ /* 0x000fe2000f8e18ff */
[----:B-1----:R-:W-:-:S04]  /*2b70*/  LOP3.LUT R3, R2, UR5, RZ, 0x3c, !PT ;  /* 0x0000000502037c12 */ /* 0x002fc8000f8e3cff */
[----:B------:R-:W-:Y:S01]  /*2b80*/  SHF.L.U32 R3, R3, 0x1f, RZ ;  /* 0x0000001f03037819 */ /* 0x000fe200000006ff */
[----:B----4-:R-:W-:-:S07]  /*2b90*/  IMAD.U32 R0, RZ, RZ, UR6 ;  /* 0x00000006ff007e24 */ /* 0x010fce000f8e00ff */
.L_x_50:
[----:B-1----:R1:W2:Y:S02]  /*2ba0*/  SYNCS.PHASECHK.TRANS64.TRYWAIT P0, [R0+URZ], R3 ;  /* 0x00000003000075a7 */ /* 0x0022a400080011ff */
[----:B--2---:R-:W-:Y:S05]  /*2bb0*/  @!P0 NANOSLEEP.SYNCS 0x989680 ;  /* 0x009896800000895d */ /* 0x004fea0003900000 */
[----:B------:R-:W2:Y:S02]  /*2bc0*/  @!P0 SYNCS.PHASECHK.TRANS64 P0, [R0+URZ], R3 ;  /* 0x00000003000085a7 */ /* 0x000ea400080010ff */
[----:B--2---:R-:W-:Y:S05]  /*2bd0*/  @P0 EXIT ;  /* 0x000000000000094d */ /* 0x004fea0003800000 */
[----:B------:R-:W-:Y:S05]  /*2be0*/  BRA `(.L_x_50) ;  /* 0xfffffffc00ec7947 */ /* 0x000fea000383ffff */
.L_x_18:
[----:B------:R-:W-:-:S04]  /*2bf0*/  UISETP.NE.AND UP1, UPT, UR37, URZ, UPT ;  /* 0x000000ff2500728c */ /* 0x000fc8000bf25270 */
[----:B------:R-:W-:-:S09]  /*2c00*/  UISETP.NE.OR UP1, UPT, UR8, 0x1, UP1 ;  /* 0x000000010800788c */ /* 0x000fd20008f25670 */
[----:B------:R-:W-:Y:S05]  /*2c10*/  BRA.U UP1, `(.L_x_51) ;  /* 0x0000000501487547 */ /* 0x000fea000b800000 */
[----:B------:R-:W-:Y:S01]  /*2c20*/  ISETP.NE.AND P2, PT, R2, RZ, PT ;  /* 0x000000ff0200720c */ /* 0x000fe20003f45270 */
[----:B------:R-:W-:Y:S01]  /*2c30*/  IMAD.MOV.U32 R12, RZ, RZ, 0x1 ;  /* 0x00000001ff0c7424 */ /* 0x000fe200078e00ff */
[----:B------:R-:W-:Y:S02]  /*2c40*/  CS2R R10, SRZ ;  /* 0x00000000000a7805 */ /* 0x000fe4000001ff00 */
[----:B------:R-:W-:Y:S01]  /*2c50*/  CS2R R8, SRZ ;  /* 0x0000000000087805 */ /* 0x000fe2000001ff00 */
[----:B------:R-:W-:Y:S01]  /*2c60*/  UMOV UR4, 0x400 ;  /* 0x0000040000047882 */ /* 0x000fe20000000000 */
[----:B------:R-:W-:Y:S01]  /*2c70*/  UMOV UR6, URZ ;  /* 0x000000ff00067c82 */ /* 0x000fe20008000000 */
[----:B------:R-:W-:-:S12]  /*2c80*/  ULEA UR37, UR37, UR4, 0x18 ;  /* 0x0000000425257291 */ /* 0x000fd8000f8ec0ff */
.L_x_55:
[----:B------:R-:W-:Y:S02]  /*2c90*/  LEA R0, R8, UR37, 0x3 ;  /* 0x0000002508007c11 */ /* 0x000fe4000f8e18ff */
[----:B------:R-:W-:-:S03]  /*2ca0*/  SHF.L.U32 R5, R9, 0x1f, RZ ;  /* 0x0000001f09057819 */ /* 0x000fc600000006ff */
[----:B------:R-:W-:Y:S01]  /*2cb0*/  VIADD R4, R0, 0x180 ;  /* 0x0000018000047836 */ /* 0x000fe20000000000 */
[----:B------:R-:W1:Y:S02]  /*2cc0*/  SYNCS.PHASECHK.TRANS64.TRYWAIT P0, [R0+URZ+0x170], R5 ;  /* 0x00017005000075a7 */ /* 0x000e6400080011ff */
[----:B-1----:R-:W-:Y:S05]  /*2cd0*/  @!P0 BRA `(.L_x_52) ;  /* 0x0000008c00bc8947 */ /* 0x002fea0003800000 */
.L_x_167:
[----:B------:R-:W-:Y:S01]  /*2ce0*/  ULEA UR5, UR6, UR37, 0x3 ;  /* 0x0000002506057291 */ /* 0x000fe2000f8e18ff */
[----:B------:R-:W-:Y:S02]  /*2cf0*/  PRMT R4, RZ, 0x654, R4 ;  /* 0x00000654ff047816 */ /* 0x000fe40000000004 */
[----:B-1----:R-:W-:Y:S01]  /*2d00*/  SHF.L.U32 R5, R12, 0x1f, RZ ;  /* 0x0000001f0c057819 */ /* 0x002fe200000006ff */
[----:B------:R-:W-:Y:S01]  /*2d10*/  UIADD3 UR4, UPT, UPT, UR5, 0x130, URZ ;  /* 0x0000013005047890 */ /* 0x000fe2000fffe0ff */
[----:B------:R1:W-:Y:S05]  /*2d20*/  SYNCS.ARRIVE.TRANS64.RED.A1T0 RZ, [R4+URZ], RZ ;  /* 0x000000ff04ff79a7 */ /* 0x0003ea00081004ff */
[----:B------:R-:W-:Y:S01]  /*2d30*/  IMAD.U32 R7, RZ, RZ, UR4 ;  /* 0x00000004ff077e24 */ /* 0x000fe2000f8e00ff */
[----:B------:R-:W2:Y:S04]  /*2d40*/  SYNCS.PHASECHK.TRANS64.TRYWAIT P0, [UR5+0x140], R5 ;  /* 0x00014005ff0075a7 */ /* 0x000ea80008001105 */
[----:B------:R-:W-:Y:S01]  /*2d50*/  PRMT R6, R2, 0x654, R7 ;  /* 0x0000065402067816 */ /* 0x000fe20000000007 */
[----:B-1----:R-:W-:Y:S01]  /*2d60*/  @!P2 IMAD.MOV.U32 R4, RZ, RZ, 0x10 ;  /* 0x00000010ff04a424 */ /* 0x002fe200078e00ff */
[----:B--2---:R-:W-:Y:S06]  /*2d70*/  @!P0 BRA `(.L_x_53) ;  /* 0x0000008c00a88947 */ /* 0x004fec0003800000 */
.L_x_169:
[----:B------:R-:W-:Y:S01]  /*2d80*/  ULEA UR4, UR6, UR37, 0x4 ;  /* 0x0000002506047291 */ /* 0x000fe2000f8e20ff */
[----:B------:R-:W-:Y:S01]  /*2d90*/  SEL R3, R6, R3, !P2 ;  /* 0x0000000306037207 */ /* 0x000fe20005000000 */
[----:B------:R-:W-:Y:S01]  /*2da0*/  UIADD3 UR5, UPT, UPT, UR5, 0x130, URZ ;  /* 0x0000013005057890 */ /* 0x000fe2000fffe0ff */
[----:B-1----:R-:W-:Y:S01]  /*2db0*/  LEA R0, R11, UR37, 0x3 ;  /* 0x000000250b007c11 */ /* 0x002fe2000f8e18ff */
[----:B------:R-:W-:Y:S01]  /*2dc0*/  UIADD3 UR4, UPT, UPT, UR4, 0x1a0, URZ ;  /* 0x000001a004047890 */ /* 0x000fe2000fffe0ff */
[----:B------:R-:W-:Y:S01]  /*2dd0*/  SHF.L.U32 R5, R10, 0x1f, RZ ;  /* 0x0000001f0a057819 */ /* 0x000fe200000006ff */
[----:B------:R1:W-:Y:S01]  /*2de0*/  @!P2 SYNCS.ARRIVE.TRANS64.RED RZ, [R3+URZ], R4 ;  /* 0x0000000403ffa9a7 */ /* 0x0003e200080004ff */
[----:B------:R-:W-:Y:S01]  /*2df0*/  UIADD3 UR6, UPT, UPT, UR6, 0x1, URZ ;  /* 0x0000000106067890 */ /* 0x000fe2000fffe0ff */
[----:B------:R-:W-:-:S03]  /*2e00*/  VIADD R8, R8, 0x1 ;  /* 0x0000000108087836 */ /* 0x000fc60000000000 */
[----:B------:R-:W-:Y:S02]  /*2e10*/  UISETP.NE.AND UP0, UPT, UR6, 0x2, UPT ;  /* 0x000000020600788c */ /* 0x000fe4000bf05270 */
[----:B------:R-:W-:Y:S06]  /*2e20*/  UGETNEXTWORKID.BROADCAST [UR4], [UR5] ;  /* 0x00000000040073ca */ /* 0x000fec0008000100 */
[----:B------:R-:W-:Y:S01]  /*2e30*/  USEL UR4, URZ, 0x1, UP0 ;  /* 0x00000001ff047887 */ /* 0x000fe20008000000 */
[----:B------:R-:W-:Y:S01]  /*2e40*/  ISETP.NE.AND P0, PT, R8, 0x2, PT ;  /* 0x000000020800780c */ /* 0x000fe20003f05270 */
[----:B------:R-:W-:Y:S01]  /*2e50*/  USEL UR6, UR6, URZ, UP0 ;  /* 0x000000ff06067287 */ /* 0x000fe20008000000 */
[----:B------:R-:W2:Y:S03]  /*2e60*/  SYNCS.PHASECHK.TRANS64.TRYWAIT P1, [R0+URZ+0x130], R5 ;  /* 0x00013005000075a7 */ /* 0x000ea600080211ff */
[----:B------:R-:W-:Y:S01]  /*2e70*/  LOP3.LUT R12, R12, UR4, RZ, 0x3c, !PT ;  /* 0x000000040c0c7c12 */ /* 0x000fe2000f8e3cff */
[----:B-12---:R-:W-:Y:S07]  /*2e80*/  @!P1 BRA `(.L_x_54) ;  /* 0x0000008c007c9947 */ /* 0x006fee0003800000 */
.L_x_170:
[C---:B------:R-:W-:Y:S01]  /*2e90*/  LEA R4, R11.reuse, UR37, 0x4 ;  /* 0x000000250b047c11 */ /* 0x040fe2000f8e20ff */
[----:B-1----:R-:W-:Y:S01]  /*2ea0*/  VIADD R0, R0, 0x140 ;  /* 0x0000014000007836 */ /* 0x002fe20000000000 */
[----:B------:R-:W-:Y:S01]  /*2eb0*/  SEL R8, R8, RZ, P0 ;  /* 0x000000ff08087207 */ /* 0x000fe20000000000 */
[----:B------:R-:W-:-:S03]  /*2ec0*/  VIADD R11, R11, 0x1 ;  /* 0x000000010b0b7836 */ /* 0x000fc60000000000 */
[----:B------:R-:W1:Y:S01]  /*2ed0*/  LDS.128 R4, [R4+0x1a0] ;  /* 0x0001a00004047984 */ /* 0x000e620000000c00 */
[----:B------:R-:W-:Y:S02]  /*2ee0*/  PRMT R0, RZ, 0x654, R0 ;  /* 0x00000654ff007816 */ /* 0x000fe40000000000 */
[C---:B------:R-:W-:Y:S01]  /*2ef0*/  ISETP.NE.AND P1, PT, R11.reuse, 0x2, PT ;  /* 0x000000020b00780c */ /* 0x040fe20003f25270 */
[----:B------:R-:W-:Y:S01]  /*2f00*/  @!PT LDS RZ, [RZ] ;  /* 0x00000000fffff984 */ /* 0x000fe20000000800 */
[----:B------:R-:W-:Y:S01]  /*2f10*/  @!PT LDS RZ, [RZ] ;  /* 0x00000000fffff984 */ /* 0x000fe20000000800 */
[----:B------:R-:W-:Y:S01]  /*2f20*/  @!PT LDS RZ, [RZ] ;  /* 0x00000000fffff984 */ /* 0x000fe20000000800 */
[----:B------:R-:W-:Y:S01]  /*2f30*/  @!PT LDS RZ, [RZ] ;  /* 0x00000000fffff984 */ /* 0x000fe20000000800 */
[----:B------:R2:W-:Y:S06]  /*2f40*/  MEMBAR.ALL.CTA ;  /* 0x0000000000007992 */ /* 0x0005ec0000008000 */
[----:B--2---:R-:W2:Y:S01]  /*2f50*/  FENCE.VIEW.ASYNC.S ;  /* 0x00000000000073c6 */ /* 0x004ea20000000000 */
[----:B------:R-:W-:Y:S01]  /*2f60*/  SEL R11, R11, RZ, P1 ;  /* 0x000000ff0b0b7207 */ /* 0x000fe20000800000 */
[----:B--2---:R2:W-:Y:S01]  /*2f70*/  SYNCS.ARRIVE.TRANS64.RED.A1T0 RZ, [R0+URZ], RZ ;  /* 0x000000ff00ff79a7 */ /* 0x0045e200081004ff */
[----:B-1----:R-:W-:-:S02]  /*2f80*/  LOP3.LUT P3, RZ, R6, 0x1, RZ, 0xc0, !PT ;  /* 0x0000000106ff7812 */ /* 0x002fc4000786c0ff */
[----:B------:R-:W-:-:S04]  /*2f90*/  SEL R5, RZ, 0x1, P1 ;  /* 0x00000001ff057807 */ /* 0x000fc80000800000 */
[----:B------:R-:W-:Y:S02]  /*2fa0*/  LOP3.LUT R10, R10, R5, RZ, 0x3c, !PT ;  /* 0x000000050a0a7212 */ /* 0x000fe400078e3cff */
[----:B--2---:R-:W-:-:S04]  /*2fb0*/  SEL R0, RZ, 0x1, P0 ;  /* 0x00000001ff007807 */ /* 0x004fc80000000000 */
[----:B------:R-:W-:Y:S01]  /*2fc0*/  LOP3.LUT R9, R9, R0, RZ, 0x3c, !PT ;  /* 0x0000000009097212 */ /* 0x000fe200078e3cff */
[----:B------:R-:W-:Y:S06]  /*2fd0*/  @P3 BRA `(.L_x_55) ;  /* 0xfffffffc002c3947 */ /* 0x000fec000383ffff */
[----:B------:R-:W-:Y:S01]  /*2fe0*/  ULEA UR5, UR6, UR37, 0x3 ;  /* 0x0000002506057291 */ /* 0x000fe2000f8e18ff */
[----:B------:R-:W-:-:S08]  /*2ff0*/  SHF.L.U32 R3, R12, 0x1f, RZ ;  /* 0x0000001f0c037819 */ /* 0x000fd000000006ff */
[----:B------:R-:W1:Y:S02]  /*3000*/  SYNCS.PHASECHK.TRANS64 P0, [UR5+0x140], R3 ;  /* 0x00014003ff0075a7 */ /* 0x000e640008001005 */
[----:B-1----:R-:W-:Y:S05]  /*3010*/  @P0 BRA `(.L_x_56) ;  /* 0x0000000000080947 */ /* 0x002fea0003800000 */
[----:B------:R-:W1:Y:S02]  /*3020*/  SYNCS.PHASECHK.TRANS64.TRYWAIT P0, [UR5+0x140], R3 ;  /* 0x00014003ff0075a7 */ /* 0x000e640008001105 */
[----:B-1----:R-:W-:Y:S05]  /*3030*/  @!P0 BRA `(.L_x_57) ;  /* 0x0000008c00248947 */ /* 0x002fea0003800000 */
.L_x_56:
[----:B------:R-:W-:-:S04]  /*3040*/  UIADD3 UR4, UPT, UPT, UR6, 0x1, URZ ;  /* 0x0000000106047890 */ /* 0x000fc8000fffe0ff */
[----:B------:R-:W-:-:S04]  /*3050*/  UISETP.NE.AND UP0, UPT, UR4, 0x2, UPT ;  /* 0x000000020400788c */ /* 0x000fc8000bf05270 */
[----:B------:R-:W-:Y:S02]  /*3060*/  USEL UR7, URZ, 0x1, UP0 ;  /* 0x00000001ff077887 */ /* 0x000fe40008000000 */
[----:B------:R-:W-:-:S04]  /*3070*/  USEL UR4, UR4, URZ, UP0 ;  /* 0x000000ff04047287 */ /* 0x000fc80008000000 */
[----:B------:R-:W-:Y:S01]  /*3080*/  ULEA UR4, UR4, UR37, 0x3 ;  /* 0x0000002504047291 */ /* 0x000fe2000f8e18ff */
[----:B-1----:R-:W-:-:S04]  /*3090*/  LOP3.LUT R3, R12, UR7, RZ, 0x3c, !PT ;  /* 0x000000070c037c12 */ /* 0x002fc8000f8e3cff */
[----:B------:R-:W-:-:S04]  /*30a0*/  SHF.L.U32 R0, R3, 0x1f, RZ ;  /* 0x0000001f03007819 */ /* 0x000fc800000006ff */
[----:B------:R-:W1:Y:S02]  /*30b0*/  SYNCS.PHASECHK.TRANS64 P0, [UR4+0x140], R0 ;  /* 0x00014000ff0075a7 */ /* 0x000e640008001004 */
[----:B-1----:R-:W-:Y:S05]  /*30c0*/  @P0 EXIT ;  /* 0x000000000000094d */ /* 0x002fea0003800000 */
[----:B------:R-:W-:Y:S02]  /*30d0*/  SHF.L.U32 R3, R3, 0x1f, RZ ;  /* 0x0000001f03037819 */ /* 0x000fe400000006ff */
[----:B------:R-:W-:-:S07]  /*30e0*/  MOV R0, UR4 ;  /* 0x0000000400007c02 */ /* 0x000fce0008000f00 */
.L_x_58:
[----:B-1----:R1:W2:Y:S02]  /*30f0*/  SYNCS.PHASECHK.TRANS64.TRYWAIT P0, [R0+URZ+0x140], R3 ;  /* 0x00014003000075a7 */ /* 0x0022a400080011ff */
[----:B--2---:R-:W-:Y:S05]  /*3100*/  @!P0 NANOSLEEP.SYNCS 0x989680 ;  /* 0x009896800000895d */ /* 0x004fea0003900000 */
[----:B------:R-:W2:Y:S02]  /*3110*/  @!P0 SYNCS.PHASECHK.TRANS64 P0, [R0+URZ+0x140], R3 ;  /* 0x00014003000085a7 */ /* 0x000ea400080010ff */
[----:B--2---:R-:W-:Y:S05]  /*3120*/  @P0 EXIT ;  /* 0x000000000000094d */ /* 0x004fea0003800000 */
[----:B------:R-:W-:Y:S05]  /*3130*/  BRA `(.L_x_58) ;  /* 0xfffffffc00ec7947 */ /* 0x000fea000383ffff */
.L_x_51:
[----:B------:R-:W-:-:S09]  /*3140*/  UISETP.NE.AND UP1, UPT, UR8, URZ, UPT ;  /* 0x000000ff0800728c */ /* 0x000fd2000bf25270 */
[----:B------:R-:W-:Y:S05]  /*3150*/  BRA.U UP1, `(.L_x_59) ;  /* 0x0000000d01187547 */ /* 0x000fea000b800000 */
[----:B------:R-:W-:Y:S01]  /*3160*/  UMOV UR4, 0x40 ;  /* 0x0000004000047882 */ /* 0x000fe20000000000 */
[----:B------:R-:W-:Y:S01]  /*3170*/  NOP ;  /* 0x0000000000007918 */ /* 0x000fe20000000000 */
[----:B------:R-:W-:Y:S01]  /*3180*/  ULEA UR4, UR37, UR4, 0x18 ;  /* 0x0000000425047291 */ /* 0x000fe2000f8ec0ff */
[----:B------:R-:W-:Y:S02]  /*3190*/  UMOV UR5, 0x400 ;  /* 0x0000040000057882 */ /* 0x000fe40000000000 */
[----:B------:R-:W-:-:S06]  /*31a0*/  ULEA UR37, UR37, UR5, 0x18 ;  /* 0x0000000525257291 */ /* 0x000fcc000f8ec0ff */
[----:B------:R-:W1:Y:S02]  /*31b0*/  LDS.U8 R0, [UR4+0x1c] ;  /* 0x00001c04ff007984 */ /* 0x000e640008000000 */
[----:B-1----:R-:W-:-:S13]  /*31c0*/  ISETP.NE.AND P0, PT, R0, RZ, PT ;  /* 0x000000ff0000720c */ /* 0x002fda0003f05270 */
[----:B------:R-:W-:Y:S05]  /*31d0*/  @P0 BRA `(.L_x_60) ;  /* 0x0000000000580947 */ /* 0x000fea0003800000 */
[----:B------:R-:W-:-:S13]  /*31e0*/  ELECT P0, URZ, PT ;  /* 0x0000000000ff782f */ /* 0x000fda0003800000 */
[----:B------:R-:W-:Y:S05]  /*31f0*/  @!P0 BRA `(.L_x_61) ;  /* 0x0000000000608947 */ /* 0x000fea0003800000 */
[----:B------:R-:W-:Y:S01]  /*3200*/  UMOV UR5, 0x10 ;  /* 0x0000001000057882 */ /* 0x000fe20000000000 */
[----:B------:R-:W-:Y:S01]  /*3210*/  HFMA2 R0, -RZ, RZ, 0, 5.9604644775390625e-08 ;  /* 0x00000001ff007431 */ /* 0x000fe200000001ff */
[----:B------:R-:W-:-:S03]  /*3220*/  MOV R2, 0xffff ;  /* 0x0000ffff00027802 */ /* 0x000fc60000000f00 */
[----:B------:R-:W-:Y:S04]  /*3230*/  DEPBAR.LE SB1, 0x36 ;  /* 0x00009d800000791a */ /* 0x000fe80000000000 */
[----:B------:R-:W1:Y:S02]  /*3240*/  UTCATOMSWS.FIND_AND_SET.ALIGN UP0, UR5, UR5 ;  /* 0x00000005000575e3 */ /* 0x000e640008000800 */
[----:B-1----:R-:W-:Y:S01]  /*3250*/  MOV R3, UR5 ;  /* 0x0000000500037c02 */ /* 0x002fe20008000f00 */
[----:B------:R-:W-:Y:S06]  /*3260*/  BRA.U UP0, `(.L_x_62) ;  /* 0x0000000100187547 */ /* 0x000fec000b800000 */
.L_x_63:
[----:B------:R-:W-:Y:S05]  /*3270*/  NANOSLEEP 0x64 ;  /* 0x000000640000795d */ /* 0x000fea0003800000 */
[----:B------:R-:W-:-:S05]  /*3280*/  UMOV UR5, 0x10 ;  /* 0x0000001000057882 */ /* 0x000fca0000000000 */
[----:B------:R-:W-:Y:S04]  /*3290*/  DEPBAR.LE SB1, 0x36 ;  /* 0x00009d800000791a */ /* 0x000fe80000000000 */
[----:B------:R-:W1:Y:S02]  /*32a0*/  UTCATOMSWS.FIND_AND_SET.ALIGN UP0, UR5, UR5 ;  /* 0x00000005000575e3 */ /* 0x000e640008000800 */
[----:B-1----:R-:W-:Y:S01]  /*32b0*/  MOV R3, UR5 ;  /* 0x0000000500037c02 */ /* 0x002fe20008000f00 */
[----:B------:R-:W-:Y:S05]  /*32c0*/  BRA.U !UP0, `(.L_x_63) ;  /* 0xfffffffd08e87547 */ /* 0x000fea000b83ffff */
.L_x_62:
[-C--:B------:R-:W-:Y:S02]  /*32d0*/  SHF.L.U32 R2, R2, R3.reuse, RZ ;  /* 0x0000000302027219 */ /* 0x080fe400000006ff */
[----:B------:R-:W-:Y:S01]  /*32e0*/  SHF.L.U32 R0, R0, R3, RZ ;  /* 0x0000000300007219 */ /* 0x000fe200000006ff */
[----:B------:R-:W-:Y:S02]  /*32f0*/  IMAD.SHL.U32 R3, R3, 0x20, RZ ;  /* 0x0000002003037824 */ /* 0x000fe400078e00ff */
[----:B------:R1:W-:Y:S04]  /*3300*/  ATOMS.OR RZ, [UR4+0x14], R2 ;  /* 0x00001402ffff798c */ /* 0x0003e8000b000004 */
[----:B------:R1:W-:Y:S04]  /*3310*/  ATOMS.OR RZ, [UR4+0x18], R0 ;  /* 0x00001800ffff798c */ /* 0x0003e8000b000004 */
[----:B------:R1:W-:Y:S01]  /*3320*/  STS [UR37+0x1c0], R3 ;  /* 0x0001c003ff007988 */ /* 0x0003e20008000825 */
[----:B------:R-:W-:Y:S05]  /*3330*/  BRA `(.L_x_61) ;  /* 0x0000000000107947 */ /* 0x000fea0003800000 */
.L_x_60:
[----:B------:R-:W-:Y:S02]  /*3340*/  MOV R0, 0xffffffff ;  /* 0xffffffff00007802 */ /* 0x000fe40000000f00 */
[----:B------:R-:W-:-:S03]  /*3350*/  MOV R2, 0x3380 ;  /* 0x0000338000027802 */ /* 0x000fc60000000f00 */
[----:B------:R1:W-:Y:S04]  /*3360*/  STS [UR37+0x1c0], R0 ;  /* 0x0001c000ff007988 */ /* 0x0003e80008000825 */
[----:B-1-3-5:R-:W-:Y:S05]  /*3370*/  CALL.REL.NOINC `($__internal_1_$__cuda_sm10x_tcgen05_guardrail_trap_phase_invalid_during_alloc) ;  /* 0x0000009000387944 */ /* 0x02afea0003c00000 */
.L_x_61:
[----:B------:R-:W-:Y:S05]  /*3380*/  WARPSYNC.ALL ;  /* 0x0000000000007948 */ /* 0x000fea0003800000 */
[----:B------:R-:W2:Y:S01]  /*3390*/  S2UR UR6, SR_CgaCtaId ;  /* 0x00000000000679c3 */ /* 0x000ea20000008800 */
[----:B------:R-:W-:Y:S01]  /*33a0*/  UMOV UR4, 0x400 ;  /* 0x0000040000047882 */ /* 0x000fe20000000000 */
[----:B------:R-:W-:-:S06]  /*33b0*/  NOP ;  /* 0x0000000000007918 */ /* 0x000fcc0000000000 */
[----:B------:R-:W-:Y:S06]  /*33c0*/  BAR.ARV 0x6, 0xa0 ;  /* 0x0182800000007b1d */ /* 0x000fec0000002000 */
[----:B------:R-:W4:Y:S01]  /*33d0*/  LDCU UR7, c[0x0][0x38c] ;  /* 0x00007180ff0777ac */ /* 0x000f220008000800 */
[----:B------:R-:W-:Y:S01]  /*33e0*/  IMAD.MOV.U32 R11, RZ, RZ, 0x1 ;  /* 0x00000001ff0b7424 */ /* 0x000fe200078e00ff */
[----:B------:R-:W-:Y:S01]  /*33f0*/  CS2R R8, SRZ ;  /* 0x0000000000087805 */ /* 0x000fe2000001ff00 */
[----:B------:R-:W-:Y:S01]  /*3400*/  IMAD.MOV.U32 R10, RZ, RZ, RZ ;  /* 0x000000ffff0a7224 */ /* 0x000fe200078e00ff */
[----:B------:R-:W-:Y:S01]  /*3410*/  UMOV UR18, URZ ;  /* 0x000000ff00127c82 */ /* 0x000fe20008000000 */
[----:B------:R-:W-:Y:S01]  /*3420*/  UMOV UR17, URZ ;  /* 0x000000ff00117c82 */ /* 0x000fe20008000000 */
[----:B------:R-:W-:Y:S01]  /*3430*/  UMOV UR20, 0x0 ;  /* 0x0000000000147882 */ /* 0x000fe20000000000 */
[----:B------:R-:W-:Y:S01]  /*3440*/  UMOV UR21, 0x8400010 ;  /* 0x0840001000157882 */ /* 0x000fe20000000000 */
[----:B--2---:R-:W-:Y:S01]  /*3450*/  ULEA UR6, UR6, UR4, 0x18 ;  /* 0x0000000406067291 */ /* 0x004fe2000f8ec0ff */
[----:B------:R-:W2:Y:S03]  /*3460*/  LDCU UR4, c[0x0][0x38c] ;  /* 0x00007180ff0477ac */ /* 0x000ea60008000800 */
[----:B------:R-:W-:-:S02]  /*3470*/  UIADD3 UR11, UPT, UPT, UR6, 0xc400, URZ ;  /* 0x0000c400060b7890 */ /* 0x000fc4000fffe0ff */
[----:B----4-:R-:W-:-:S03]  /*3480*/  UIADD3 UR7, UPT, UPT, UR7, 0x1f, URZ ;  /* 0x0000001f07077890 */ /* 0x010fc6000fffe0ff */
[----:B-1----:R-:W1:Y:S01]  /*3490*/  LDS R0, [UR6+0x1c0] ;  /* 0x0001c006ff007984 */ /* 0x002e620008000800 */
[----:B------:R-:W-:Y:S02]  /*34a0*/  UIADD3 UR12, UPT, UPT, UR6, 0x1a400, URZ ;  /* 0x0001a400060c7890 */ /* 0x000fe4000fffe0ff */
[----:B------:R-:W-:Y:S02]  /*34b0*/  USHF.R.S32.HI UR5, URZ, 0x1f, UR7 ;  /* 0x0000001fff057899 */ /* 0x000fe40008011407 */
[----:B------:R-:W-:Y:S02]  /*34c0*/  USHF.R.U32.HI UR11, URZ, 0x4, UR11 ;  /* 0x00000004ff0b7899 */ /* 0x000fe4000801160b */
[----:B------:R-:W-:Y:S02]  /*34d0*/  ULEA.HI UR5, UR5, UR7, URZ, 0x5 ;  /* 0x0000000705057291 */ /* 0x000fe4000f8f28ff */
[----:B------:R-:W-:Y:S02]  /*34e0*/  USHF.R.U32.HI UR12, URZ, 0x4, UR12 ;  /* 0x00000004ff0c7899 */ /* 0x000fe4000801160c */
[----:B------:R-:W-:-:S02]  /*34f0*/  USHF.R.S32.HI UR5, URZ, 0x5, UR5 ;  /* 0x00000005ff057899 */ /* 0x000fc40008011405 */
[----:B------:R-:W-:Y:S02]  /*3500*/  ULOP3.LUT UR11, UR11, 0x3fff, URZ, 0xc0, !UPT ;  /* 0x00003fff0b0b7892 */ /* 0x000fe4000f8ec0ff */
[----:B------:R-:W-:Y:S02]  /*3510*/  UISETP.LT.AND UP0, UPT, UR5, 0x1, UPT ;  /* 0x000000010500788c */ /* 0x000fe4000bf01270 */
[----:B------:R-:W-:Y:S02]  /*3520*/  ULOP3.LUT UR12, UR12, 0x3fff, URZ, 0xc0, !UPT ;  /* 0x00003fff0c0c7892 */ /* 0x000fe4000f8ec0ff */
[----:B------:R-:W-:Y:S02]  /*3530*/  USEL UR10, UR5, 0x1, !UP0 ;  /* 0x00000001050a7887 */ /* 0x000fe4000c000000 */
[----:B------:R-:W-:Y:S02]  /*3540*/  ULOP3.LUT UR11, UR11, 0x10000, URZ, 0xfc, !UPT ;  /* 0x000100000b0b7892 */ /* 0x000fe4000f8efcff */
[----:B------:R-:W-:-:S02]  /*3550*/  ULOP3.LUT UR12, UR12, 0x10000, URZ, 0xfc, !UPT ;  /* 0x000100000c0c7892 */ /* 0x000fc4000f8efcff */
[----:B------:R-:W-:Y:S02]  /*3560*/  UIADD3 UR10, UPT, UPT, -UR10, URZ, URZ ;  /* 0x000000ff0a0a7290 */ /* 0x000fe4000fffe1ff */
[----:B--2---:R-:W-:Y:S01]  /*3570*/  UISETP.GE.AND UP3, UPT, UR4, 0x1, UPT ;  /* 0x000000010400788c */ /* 0x004fe2000bf66270 */
[----:B-1----:R-:W-:-:S15]  /*3580*/  R2UR UR19, R0 ;  /* 0x00000000001372ca */ /* 0x002fde00000e0000 */
.L_x_70:
[----:B------:R-:W-:Y:S02]  /*3590*/  LEA R0, R10, UR6, 0x3 ;  /* 0x000000060a007c11 */ /* 0x000fe4000f8e18ff */
[----:B------:R-:W-:Y:S02]  /*35a0*/  SHF.L.U32 R5, R9, 0x1f, RZ ;  /* 0x0000001f09057819 */ /* 0x000fe400000006ff */
[----:B------:R-:W-:Y:S01]  /*35b0*/  PLOP3.LUT P0, PT, PT, PT, UP3, 0x80, 0x8 ;  /* 0x000000000008781c */ /* 0x000fe20003f0f038 */
[----:B------:R-:W-:Y:S01]  /*35c0*/  VIADD R3, R0, 0x140 ;  /* 0x0000014000037836 */ /* 0x000fe20000000000 */
[----:B-1----:R-:W1:Y:S02]  /*35d0*/  SYNCS.PHASECHK.TRANS64.TRYWAIT P1, [R0+URZ+0x130], R5 ;  /* 0x00013005000075a7 */ /* 0x002e6400080211ff */
[----:B-1--4-:R-:W-:Y:S09]  /*35e0*/  @!P1 BRA `(.L_x_64) ;  /* 0x0000008400d09947 */ /* 0x012ff20003800000 */
.L_x_172:
[----:B------:R-:W-:Y:S01]  /*35f0*/  LEA R4, R10, UR6, 0x4 ;  /* 0x000000060a047c11 */ /* 0x000fe2000f8e20ff */
[----:B------:R-:W-:Y:S01]  /*3600*/  @UP3 ULEA UR4, UR17, UR6, 0x3 ;  /* 0x0000000611043291 */ /* 0x000fe2000f8e18ff */
[----:B------:R-:W-:Y:S01]  /*3610*/  PLOP3.LUT P2, PT, PT, PT, PT, 0x80, 0x8 ;  /* 0x000000000008781c */ /* 0x000fe20003f4f070 */
[----:B------:R-:W-:Y:S01]  /*3620*/  ULEA UR9, UR18, UR6, 0x3 ;  /* 0x0000000612097291 */ /* 0x000fe2000f8e18ff */
[----:B------:R-:W-:Y:S02]  /*3630*/  PRMT R3, RZ, 0x654, R3 ;  /* 0x00000654ff037816 */ /* 0x000fe40000000003 */
[----:B-1----:R-:W1:Y:S01]  /*3640*/  LDS.128 R4, [R4+0x1a0] ;  /* 0x0001a00004047984 */ /* 0x002e620000000c00 */
[----:B------:R-:W-:Y:S02]  /*3650*/  @P0 SHF.L.U32 R2, R8, 0x1f, RZ ;  /* 0x0000001f08020819 */ /* 0x000fe400000006ff */
[----:B------:R-:W-:Y:S01]  /*3660*/  SHF.L.U32 R0, R11, 0x1f, RZ ;  /* 0x0000001f0b007819 */ /* 0x000fe200000006ff */
[----:B------:R-:W-:Y:S01]  /*3670*/  @!PT LDS RZ, [RZ] ;  /* 0x00000000fffff984 */ /* 0x000fe20000000800 */
[----:B------:R-:W-:Y:S01]  /*3680*/  @!PT LDS RZ, [RZ] ;  /* 0x00000000fffff984 */ /* 0x000fe20000000800 */
[----:B------:R-:W-:Y:S01]  /*3690*/  @!PT LDS RZ, [RZ] ;  /* 0x00000000fffff984 */ /* 0x000fe20000000800 */
[----:B------:R-:W-:Y:S01]  /*36a0*/  @!PT LDS RZ, [RZ] ;  /* 0x00000000fffff984 */ /* 0x000fe20000000800 */
[----:B------:R2:W-:Y:S06]  /*36b0*/  MEMBAR.ALL.CTA ;  /* 0x0000000000007992 */ /* 0x0005ec0000008000 */
[----:B--2---:R-:W2:Y:S02]  /*36c0*/  FENCE.VIEW.ASYNC.S ;  /* 0x00000000000073c6 */ /* 0x004ea40000000000 */
[----:B--2---:R2:W-:Y:S01]  /*36d0*/  SYNCS.ARRIVE.TRANS64.RED.A1T0 RZ, [R3+URZ], RZ ;  /* 0x000000ff03ff79a7 */ /* 0x0045e200081004ff */
[----:B------:R2:W4:Y:S01]  /*36e0*/  @P0 SYNCS.PHASECHK.TRANS64.TRYWAIT P2, [UR4], R2 ;  /* 0x00000002ff0005a7 */ /* 0x0005220008041104 */
[----:B-1----:R-:W-:Y:S01]  /*36f0*/  LOP3.LUT P1, RZ, R6, 0x1, RZ, 0xc0, !PT ;  /* 0x0000000106ff7812 */ /* 0x002fe2000782c0ff */
[----:B------:R-:W1:Y:S02]  /*3700*/  SYNCS.PHASECHK.TRANS64.TRYWAIT P0, [UR9+0x160], R0 ;  /* 0x00016000ff0075a7 */ /* 0x000e640008001109 */
[----:B-12-4-:R-:W-:Y:S10]  /*3710*/  @!P0 BRA `(.L_x_65) ;  /* 0x0000008400988947 */ /* 0x016ff40003800000 */
.L_x_174:
[----:B------:R-:W-:Y:S01]  /*3720*/  IADD3 R10, PT, PT, R10, 0x1, RZ ;  /* 0x000000010a0a7810 */ /* 0x000fe20007ffe0ff */
[----:B------:R-:W-:Y:S06]  /*3730*/  BRA.U !UP3, `(.L_x_66) ;  /* 0x000000010b887547 */ /* 0x000fec000b800000 */
[----:B------:R-:W-:Y:S02]  /*3740*/  ULEA UR8, UR18, UR19, 0x8 ;  /* 0x0000001312087291 */ /* 0x000fe4000f8e40ff */
[----:B------:R-:W-:Y:S01]  /*3750*/  UPLOP3.LUT UP4, UPT, UPT, UPT, UPT, 0x40, 0x4 ;  /* 0x000000000004789c */ /* 0x000fe20003f8e870 */
[----:B------:R-:W-:Y:S01]  /*3760*/  UMOV UR16, UR10 ;  /* 0x0000000a00107c82 */ /* 0x000fe20008000000 */
[----:B------:R-:W-:Y:S01]  /*3770*/  UMOV UR15, UR5 ;  /* 0x00000005000f7c82 */ /* 0x000fe20008000000 */
[----:B------:R-:W-:-:S08]  /*3780*/  UMOV UR14, UR17 ;  /* 0x00000011000e7c82 */ /* 0x000fd00008000000 */
.L_x_69:
[----:B------:R-:W-:Y:S02]  /*3790*/  UIADD3 UR16, UPT, UPT, UR16, 0x1, URZ ;  /* 0x0000000110107890 */ /* 0x000fe4000fffe0ff */
[----:B--2---:R-:W-:Y:S02]  /*37a0*/  ULEA UR7, UR14, UR6, 0x3 ;  /* 0x000000060e077291 */ /* 0x004fe4000f8e18ff */
[----:B------:R-:W-:Y:S01]  /*37b0*/  UISETP.NE.AND UP0, UPT, UR16, URZ, UPT ;  /* 0x000000ff1000728c */ /* 0x000fe2000bf05270 */
[----:B----4-:R-:W-:Y:S10]  /*37c0*/  @P2 BRA `(.L_x_67) ;  /* 0x00000000000c2947 */ /* 0x010ff40003800000 */
[----:B-1----:R-:W-:Y:S04]  /*37d0*/  SHF.L.U32 R3, R8, 0x1f, RZ ;  /* 0x0000001f08037819 */ /* 0x002fe800000006ff */
[----:B------:R-:W1:Y:S02]  /*37e0*/  SYNCS.PHASECHK.TRANS64.TRYWAIT P0, [UR7], R3 ;  /* 0x00000003ff0075a7 */ /* 0x000e640008001107 */
[----:B-1----:R-:W-:Y:S05]  /*37f0*/  @!P0 BRA `(.L_x_68) ;  /* 0x0000008400788947 */ /* 0x002fea0003800000 */
.L_x_67:
[----:B------:R-:W-:Y:S01]  /*3800*/  UISETP.NE.AND UP1, UPT, UR15, 0x1, UPT ;  /* 0x000000010f00788c */ /* 0x000fe2000bf25270 */
[----:B------:R-:W-:Y:S01]  /*3810*/  PLOP3.LUT P2, PT, PT, PT, PT, 0x80, 0x8 ;  /* 0x000000000008781c */ /* 0x000fe20003f4f070 */
[----:B------:R-:W-:Y:S02]  /*3820*/  UIADD3 UR17, UPT, UPT, UR14, 0x1, URZ ;  /* 0x000000010e117890 */ /* 0x000fe4000fffe0ff */
[----:B------:R-:W-:Y:S02]  /*3830*/  ULEA UR22, UR14, UR12, 0x9 ;  /* 0x0000000c0e167291 */ /* 0x000fe4000f8e48ff */
[----:B------:R-:W-:Y:S01]  /*3840*/  UISETP.NE.AND UP2, UPT, UR17, 0xe, UPT ;  /* 0x0000000e1100788c */ /* 0x000fe2000bf45270 */
[----:B------:R-:W-:Y:S01]  /*3850*/  PLOP3.LUT P0, PT, PT, PT, UP1, 0x80, 0x8 ;  /* 0x000000000008781c */ /* 0x000fe20003f0f018 */
[----:B------:R-:W-:Y:S02]  /*3860*/  ULEA UR24, UR14, UR11, 0x8 ;  /* 0x0000000b0e187291 */ /* 0x000fe4000f8e40ff */
[----:B------:R-:W-:Y:S02]  /*3870*/  USEL UR13, URZ, 0x1, UP2 ;  /* 0x00000001ff0d7887 */ /* 0x000fe40009000000 */
[----:B------:R-:W-:Y:S02]  /*3880*/  USEL UR17, UR17, URZ, UP2 ;  /* 0x000000ff11117287 */ /* 0x000fe40009000000 */
[----:B------:R-:W-:Y:S02]  /*3890*/  UIADD3 UR7, UPT, UPT, UR7, 0x70, URZ ;  /* 0x0000007007077890 */ /* 0x000fe4000fffe0ff */
[----:B------:R-:W-:Y:S01]  /*38a0*/  @UP1 ULEA UR4, UR17, UR6, 0x3 ;  /* 0x0000000611041291 */ /* 0x000fe2000f8e18ff */
[----:B------:R-:W-:Y:S01]  /*38b0*/  LOP3.LUT R8, R8, UR13, RZ, 0x3c, !PT ;  /* 0x0000000d08087c12 */ /* 0x000fe2000f8e3cff */
[----:B------:R-:W-:Y:S01]  /*38c0*/  UMOV UR23, 0xc0004010 ;  /* 0xc000401000177882 */ /* 0x000fe20000000000 */
[----:B------:R-:W-:Y:S01]  /*38d0*/  UMOV UR25, 0xc0004010 ;  /* 0xc000401000197882 */ /* 0x000fe20000000000 */
[----:B------:R-:W-:Y:S01]  /*38e0*/  UIADD3 UR15, UPT, UPT, UR15, -0x1, URZ ;  /* 0xffffffff0f0f7890 */ /* 0x000fe2000fffe0ff */
[----:B-1----:R-:W-:Y:S01]  /*38f0*/  @P0 SHF.L.U32 R0, R8, 0x1f, RZ ;  /* 0x0000001f08000819 */ /* 0x002fe200000006ff */
[----:B------:R-:W-:Y:S03]  /*3900*/  UMOV UR14, UR17 ;  /* 0x00000011000e7c82 */ /* 0x000fe60008000000 */
[----:B------:R2:W4:Y:S01]  /*3910*/  @P0 SYNCS.PHASECHK.TRANS64.TRYWAIT P2, [UR4], R0 ;  /* 0x00000000ff0005a7 */ /* 0x0005220008041104 */
[----:B------:R2:W-:Y:S01]  /*3920*/  UTCQMMA gdesc[UR24], gdesc[UR22], tmem[UR8], tmem[UR20], idesc[UR21], UP4 ;  /* 0x00ff1416180075ea */ /* 0x0005e2000a000308 */
[----:B------:R-:W-:Y:S01]  /*3930*/  UPLOP3.LUT UP4, UPT, UPT, UPT, UPT, 0x80, 0x8 ;  /* 0x000000000008789c */ /* 0x000fe20003f8f070 */
[----:B------:R2:W-:Y:S01]  /*3940*/  UTCBAR [UR7], URZ ;  /* 0x000000ff070073e9 */ /* 0x0005e200080000ff */
[----:B------:R-:W-:Y:S09]  /*3950*/  BRA.U UP0, `(.L_x_69) ;  /* 0xfffffffd008c7547 */ /* 0x000ff2000b83ffff */
.L_x_66:
[----:B------:R-:W-:Y:S01]  /*3960*/  UIADD3 UR18, UPT, UPT, UR18, 0x1, URZ ;  /* 0x0000000112127890 */ /* 0x000fe2000fffe0ff */
[C---:B------:R-:W-:Y:S01]  /*3970*/  ISETP.NE.AND P0, PT, R10.reuse, 0x2, PT ;  /* 0x000000020a00780c */ /* 0x040fe20003f05270 */
[----:B------:R-:W-:Y:S02]  /*3980*/  UIADD3 UR9, UPT, UPT, UR9, 0x150, URZ ;  /* 0x0000015009097890 */ /* 0x000fe4000fffe0ff */
[----:B------:R-:W-:Y:S01]  /*3990*/  UISETP.NE.AND UP0, UPT, UR18, 0x2, UPT ;  /* 0x000000021200788c */ /* 0x000fe2000bf05270 */
[----:B-12---:R-:W-:Y:S02]  /*39a0*/  SEL R0, RZ, 0x1, P0 ;  /* 0x00000001ff007807 */ /* 0x006fe40000000000 */
[----:B------:R-:W-:Y:S01]  /*39b0*/  SEL R10, R10, RZ, P0 ;  /* 0x000000ff0a0a7207 */ /* 0x000fe20000000000 */
[----:B------:R-:W-:Y:S01]  /*39c0*/  USEL UR4, URZ, 0x1, UP0 ;  /* 0x00000001ff047887 */ /* 0x000fe20008000000 */
[----:B------:R-:W-:Y:S01]  /*39d0*/  LOP3.LUT R9, R9, R0, RZ, 0x3c, !PT ;  /* 0x0000000009097212 */ /* 0x000fe200078e3cff */
[----:B------:R-:W-:Y:S01]  /*39e0*/  USEL UR18, UR18, URZ, UP0 ;  /* 0x000000ff12127287 */ /* 0x000fe20008000000 */
[----:B------:R1:W-:Y:S03]  /*39f0*/  UTCBAR [UR9], URZ ;  /* 0x000000ff090073e9 */ /* 0x0003e600080000ff */
[----:B------:R-:W-:Y:S01]  /*3a00*/  LOP3.LUT R11, R11, UR4, RZ, 0x3c, !PT ;  /* 0x000000040b0b7c12 */ /* 0x000fe2000f8e3cff */
[----:B------:R-:W-:Y:S07]  /*3a10*/  @P1 BRA `(.L_x_70) ;  /* 0xfffffff800dc1947 */ /* 0x000fee000383ffff */
[----:B------:R-:W2:Y:S01]  /*3a20*/  S2UR UR4, SR_CgaCtaId ;  /* 0x00000000000479c3 */ /* 0x000ea20000008800 */
[----:B------:R-:W-:Y:S01]  /*3a30*/  ELECT P0, URZ, PT ;  /* 0x0000000000ff782f */ /* 0x000fe20003800000 */
[----:B------:R-:W-:Y:S01]  /*3a40*/  IMAD.MOV.U32 R0, RZ, RZ, 0x1 ;  /* 0x00000001ff007424 */ /* 0x000fe200078e00ff */
[----:B------:R-:W-:Y:S01]  /*3a50*/  UIADD3 UR6, UPT, UPT, UR6, 0x160, URZ ;  /* 0x0000016006067890 */ /* 0x000fe2000fffe0ff */
[----:B------:R-:W-:Y:S01]  /*3a60*/  SHF.L.U32 R3, R11, 0x1f, RZ ;  /* 0x0000001f0b037819 */ /* 0x000fe200000006ff */
[----:B------:R-:W-:-:S03]  /*3a70*/  UMOV UR5, 0x40 ;  /* 0x0000004000057882 */ /* 0x000fc60000000000 */
[----:B------:R-:W-:Y:S01]  /*3a80*/  UVIRTCOUNT.DEALLOC.SMPOOL 0x80 ;  /* 0x000000800000784c */ /* 0x000fe20000000000 */
[----:B--2---:R-:W-:Y:S02]  /*3a90*/  ULEA UR4, UR4, UR5, 0x18 ;  /* 0x0000000504047291 */ /* 0x004fe4000f8ec0ff */
[----:B------:R-:W-:-:S07]  /*3aa0*/  ULEA UR5, UR18, UR6, 0x3 ;  /* 0x0000000612057291 */ /* 0x000fce000f8e18ff */
[----:B------:R2:W-:Y:S02]  /*3ab0*/  @P0 STS.U8 [UR4+0x1c], R0 ;  /* 0x00001c00ff000988 */ /* 0x0005e40008000004 */
[----:B------:R-:W3:Y:S02]  /*3ac0*/  SYNCS.PHASECHK.TRANS64.TRYWAIT P0, [UR5], R3 ;  /* 0x00000003ff0075a7 */ /* 0x000ee40008001105 */
[----:B--23--:R-:W-:Y:S05]  /*3ad0*/  @!P0 BRA `(.L_x_71) ;  /* 0x0000008000d88947 */ /* 0x00cfea0003800000 */
.L_x_177:
[----:B------:R-:W-:-:S04]  /*3ae0*/  UIADD3 UR7, UPT, UPT, UR18, 0x1, URZ ;  /* 0x0000000112077890 */ /* 0x000fc8000fffe0ff */
[----:B------:R-:W-:-:S04]  /*3af0*/  UISETP.NE.AND UP0, UPT, UR7, 0x2, UPT ;  /* 0x000000020700788c */ /* 0x000fc8000bf05270 */
[----:B------:R-:W-:Y:S02]  /*3b00*/  USEL UR5, URZ, 0x1, UP0 ;  /* 0x00000001ff057887 */ /* 0x000fe40008000000 */
[----:B------:R-:W-:-:S04]  /*3b10*/  USEL UR7, UR7, URZ, UP0 ;  /* 0x000000ff07077287 */ /* 0x000fc80008000000 */
[----:B------:R-:W-:Y:S01]  /*3b20*/  ULEA UR7, UR7, UR6, 0x3 ;  /* 0x0000000607077291 */ /* 0x000fe2000f8e18ff */
[----:B--2---:R-:W-:-:S04]  /*3b30*/  LOP3.LUT R3, R11, UR5, RZ, 0x3c, !PT ;  /* 0x000000050b037c12 */ /* 0x004fc8000f8e3cff */
[----:B------:R-:W-:-:S04]  /*3b40*/  SHF.L.U32 R3, R3, 0x1f, RZ ;  /* 0x0000001f03037819 */ /* 0x000fc800000006ff */
[----:B------:R-:W2:Y:S02]  /*3b50*/  SYNCS.PHASECHK.TRANS64.TRYWAIT P0, [UR7], R3 ;  /* 0x00000003ff0075a7 */ /* 0x000ea40008001107 */
[----:B--2---:R-:W-:Y:S05]  /*3b60*/  @!P0 BRA `(.L_x_72) ;  /* 0x0000008000cc8947 */ /* 0x004fea0003800000 */
.L_x_179:
[----:B------:R-:W-:Y:S01]  /*3b70*/  NOP ;  /* 0x0000000000007918 */ /* 0x000fe20000000000 */
[----:B--2---:R-:W2:Y:S01]  /*3b80*/  LDS R0, [UR4+0x14] ;  /* 0x00001404ff007984 */ /* 0x004ea20008000800 */
[----:B------:R-:W-:Y:S01]  /*3b90*/  ULOP3.LUT UR6, UR19, 0xffff, URZ, 0xc0, !UPT ;  /* 0x0000ffff13067892 */ /* 0x000fe2000f8ec0ff */
[----:B------:R-:W-:Y:S01]  /*3ba0*/  UMOV UR8, 0xffff ;  /* 0x0000ffff00087882 */ /* 0x000fe20000000000 */
[----:B------:R-:W-:Y:S02]  /*3bb0*/  UMOV UR5, 0x1 ;  /* 0x0000000100057882 */ /* 0x000fe40000000000 */
[----:B------:R-:W-:-:S04]  /*3bc0*/  USHF.R.U32.HI UR6, URZ, 0x5, UR6 ;  /* 0x00000005ff067899 */ /* 0x000fc80008011606 */
[----:B------:R-:W-:Y:S02]  /*3bd0*/  USHF.L.U32 UR8, UR8, UR6, URZ ;  /* 0x0000000608087299 */ /* 0x000fe400080006ff */
[----:B------:R-:W-:-:S04]  /*3be0*/  USHF.L.U32 UR5, UR5, UR6, URZ ;  /* 0x0000000605057299 */ /* 0x000fc800080006ff */
[----:B--2---:R-:W-:-:S04]  /*3bf0*/  LOP3.LUT R0, R0, UR8, RZ, 0xc0, !PT ;  /* 0x0000000800007c12 */ /* 0x004fc8000f8ec0ff */
[----:B------:R-:W-:-:S13]  /*3c00*/  ISETP.NE.AND P0, PT, R0, UR8, PT ;  /* 0x0000000800007c0c */ /* 0x000fda000bf05270 */
[----:B------:R-:W-:Y:S05]  /*3c10*/  @P0 BRA `(.L_x_73) ;  /* 0x0000000000580947 */ /* 0x000fea0003800000 */
[----:B------:R-:W2:Y:S02]  /*3c20*/  LDS R0, [UR4+0x18] ;  /* 0x00001804ff007984 */ /* 0x000ea40008000800 */
[----:B--2---:R-:W-:-:S04]  /*3c30*/  LOP3.LUT R0, R0, UR5, RZ, 0xc0, !PT ;  /* 0x0000000500007c12 */ /* 0x004fc8000f8ec0ff */
[----:B------:R-:W-:-:S13]  /*3c40*/  ISETP.NE.AND P0, PT, R0, UR5, PT ;  /* 0x0000000500007c0c */ /* 0x000fda000bf05270 */
[----:B------:R-:W-:Y:S05]  /*3c50*/  @P0 BRA `(.L_x_74) ;  /* 0x00000000003c0947 */ /* 0x000fea0003800000 */
[----:B------:R-:W2:Y:S01]  /*3c60*/  S2R R2, SR_LANEID ;  /* 0x0000000000027919 */ /* 0x000ea20000000000 */
[----:B------:R-:W-:Y:S01]  /*3c70*/  ULOP3.LUT UR8, URZ, UR8, URZ, 0x33, !UPT ;  /* 0x00000008ff087292 */ /* 0x000fe2000f8e33ff */
[----:B------:R-:W-:Y:S01]  /*3c80*/  LOP3.LUT R4, RZ, UR5, RZ, 0x33, !PT ;  /* 0x00000005ff047c12 */ /* 0x000fe2000f8e33ff */
[----:B------:R-:W-:Y:S02]  /*3c90*/  VOTEU.ANY UR7, UPT, PT ;  /* 0x0000000000077886 */ /* 0x000fe400038e0100 */
[----:B------:R-:W-:Y:S01]  /*3ca0*/  UFLO.U32 UR7, UR7 ;  /* 0x00000007000772bd */ /* 0x000fe200080e0000 */
[----:B------:R-:W3:Y:S01]  /*3cb0*/  REDUX UR5, R4 ;  /* 0x00000000040573c4 */ /* 0x000ee20000000000 */
[----:B------:R-:W-:-:S06]  /*3cc0*/  IMAD.U32 R0, RZ, RZ, UR8 ;  /* 0x00000008ff007e24 */ /* 0x000fcc000f8e00ff */
[----:B------:R1:W-:Y:S01]  /*3cd0*/  UTCATOMSWS.AND URZ, UR8 ;  /* 0x0000000800ff79e3 */ /* 0x0003e20008000000 */
[----:B------:R-:W4:Y:S01]  /*3ce0*/  REDUX UR6, R0 ;  /* 0x00000000000673c4 */ /* 0x000f220000000000 */
[----:B--2---:R-:W-:Y:S01]  /*3cf0*/  ISETP.EQ.U32.AND P0, PT, R2, UR7, PT ;  /* 0x0000000702007c0c */ /* 0x004fe2000bf02070 */
[----:B---3--:R-:W-:Y:S01]  /*3d00*/  IMAD.U32 R2, RZ, RZ, UR5 ;  /* 0x00000005ff027e24 */ /* 0x008fe2000f8e00ff */
[----:B----4-:R-:W-:-:S11]  /*3d10*/  MOV R3, UR6 ;  /* 0x0000000600037c02 */ /* 0x010fd60008000f00 */
[----:B------:R1:W-:Y:S04]  /*3d20*/  @P0 ATOMS.AND RZ, [UR4+0x14], R3 ;  /* 0x00001403ffff098c */ /* 0x0003e8000a800004 */
[----:B------:R1:W-:Y:S01]  /*3d30*/  @P0 ATOMS.AND RZ, [UR4+0x18], R2 ;  /* 0x00001802ffff098c */ /* 0x0003e2000a800004 */
[----:B------:R-:W-:Y:S05]  /*3d40*/  BRA `(.L_x_75) ;  /* 0x0000000000147947 */ /* 0x000fea0003800000 */
.L_x_74:
[----:B------:R-:W-:Y:S02]  /*3d50*/  MOV R2, 0x3d70 ;  /* 0x00003d7000027802 */ /* 0x000fe40000000f00 */
[----:B-1--45:R-:W-:Y:S05]  /*3d60*/  CALL.REL.NOINC `($__internal_0_$__cuda_sm10x_tcgen05_guardrail_trap_col_being_dealloced_not_returned_by_alloc) ;  /* 0x0000008400b07944 */ /* 0x032fea0003c00000 */
[----:B------:R-:W-:Y:S05]  /*3d70*/  BRA `(.L_x_75) ;  /* 0x0000000000087947 */ /* 0x000fea0003800000 */
.L_x_73:
[----:B------:R-:W-:Y:S02]  /*3d80*/  MOV R2, 0x3da0 ;  /* 0x00003da000027802 */ /* 0x000fe40000000f00 */
[----:B-1--45:R-:W-:Y:S05]  /*3d90*/  CALL.REL.NOINC `($__internal_2_$__cuda_sm10x_tcgen05_guardrail_trap_unallocated_columns_being_dealloced) ;  /* 0x0000008400bc7944 */ /* 0x032fea0003c00000 */
.L_x_75:
[----:B------:R-:W-:Y:S01]  /*3da0*/  NOP ;  /* 0x0000000000007918 */ /* 0x000fe20000000000 */
[----:B-1----:R-:W-:Y:S05]  /*3db0*/  EXIT ;  /* 0x000000000000794d */ /* 0x002fea0003800000 */
.L_x_59:
[----:B------:R-:W-:-:S09]  /*3dc0*/  UISETP.NE.OR UP2, UPT, UR8, 0x3, !UP2 ;  /* 0x000000030800788c */ /* 0x000fd2000d745670 */
[----:B------:R-:W-:Y:S05]  /*3dd0*/  BRA.U UP2, `(.L_x_76) ;  /* 0x0000001102147547 */ /* 0x000fea000b800000 */
[----:B------:R-:W1:Y:S01]  /*3de0*/  LDC R0, c[0x0][0xb30] ;  /* 0x0002cc00ff007b82 */ /* 0x000e620000000800 */
[----:B------:R-:W2:Y:S01]  /*3df0*/  LDCU.64 UR8, c[0x0][0x888] ;  /* 0x00011100ff0877ac */ /* 0x000ea20008000a00 */
[----:B------:R-:W-:Y:S02]  /*3e00*/  HFMA2 R29, -RZ, RZ, 0, 0 ;  /* 0x00000000ff1d7431 */ /* 0x000fe400000001ff */
[----:B------:R-:W-:Y:S01]  /*3e10*/  IMAD.MOV.U32 R31, RZ, RZ, 0x1 ;  /* 0x00000001ff1f7424 */ /* 0x000fe200078e00ff */
[----:B------:R-:W-:Y:S01]  /*3e20*/  MOV R23, 0x2000 ;  /* 0x0000200000177802 */ /* 0x000fe20000000f00 */
[----:B------:R-:W4:Y:S01]  /*3e30*/  LDCU.64 UR4, c[0x0][0x890] ;  /* 0x00011200ff0477ac */ /* 0x000f220008000a00 */
[----:B------:R-:W-:Y:S01]  /*3e40*/  IMAD.MOV.U32 R30, RZ, RZ, RZ ;  /* 0x000000ffff1e7224 */ /* 0x000fe200078e00ff */
[----:B------:R-:W3:Y:S01]  /*3e50*/  LDC R19, c[0x0][0x370] ;  /* 0x0000dc00ff137b82 */ /* 0x000ee20000000800 */
[----:B------:R-:W-:Y:S01]  /*3e60*/  UMOV UR7, 0x400 ;  /* 0x0000040000077882 */ /* 0x000fe20000000000 */
[----:B------:R-:W-:-:S02]  /*3e70*/  UPLOP3.LUT UP1, UPT, UPT, UPT, UPT, 0x40, 0x4 ;  /* 0x000000000004789c */ /* 0x000fc40003f2e870 */
[----:B------:R-:W-:-:S04]  /*3e80*/  ULEA UR7, UR37, UR7, 0x18 ;  /* 0x0000000725077291 */ /* 0x000fc8000f8ec0ff */
[----:B------:R-:W3:Y:S01]  /*3e90*/  LDC R2, c[0x0][0xb0c] ;  /* 0x0002c300ff027b82 */ /* 0x000ee20000000800 */
[----:B------:R-:W-:Y:S02]  /*3ea0*/  UIADD3 UR13, UPT, UPT, UR7, 0xf8, URZ ;  /* 0x000000f8070d7890 */ /* 0x000fe4000fffe0ff */
[----:B--2---:R-:W-:Y:S02]  /*3eb0*/  UISETP.NE.U32.AND UP2, UPT, UR8, URZ, UPT ;  /* 0x000000ff0800728c */ /* 0x004fe4000bf45070 */
[----:B------:R-:W-:Y:S02]  /*3ec0*/  UIADD3 UR33, UPT, UPT, UR7, 0xe0, URZ ;  /* 0x000000e007217890 */ /* 0x000fe4000fffe0ff */
[----:B----4-:R-:W-:Y:S01]  /*3ed0*/  UISETP.NE.U32.AND UP3, UPT, UR4, URZ, UPT ;  /* 0x000000ff0400728c */ /* 0x010fe2000bf65070 */
[----:B------:R-:W2:Y:S01]  /*3ee0*/  LDC R18, c[0x0][0xb20] ;  /* 0x0002c800ff127b82 */ /* 0x000ea20000000800 */
[----:B-1----:R-:W-:Y:S01]  /*3ef0*/  ISETP.NE.AND P1, PT, R0, 0x1, PT ;  /* 0x000000010000780c */ /* 0x002fe20003f25270 */
[----:B------:R-:W-:-:S02]  /*3f00*/  UISETP.NE.AND.EX UP2, UPT, UR9, URZ, UPT, UP2 ;  /* 0x000000ff0900728c */ /* 0x000fc4000bf45320 */
[----:B------:R-:W-:Y:S02]  /*3f10*/  UIADD3 UR25, UPT, UPT, UR7, 0xe8, URZ ;  /* 0x000000e807197890 */ /* 0x000fe4000fffe0ff */
[----:B------:R-:W-:Y:S02]  /*3f20*/  UIADD3 UR17, UPT, UPT, UR7, 0xf0, URZ ;  /* 0x000000f007117890 */ /* 0x000fe4000fffe0ff */
[----:B------:R-:W1:Y:S01]  /*3f30*/  LDC.64 R32, c[0x0][0x348] ;  /* 0x0000d200ff207b82 */ /* 0x000e620000000a00 */
[----:B------:R-:W-:Y:S02]  /*3f40*/  UPRMT UR13, UR37, 0x654, UR13 ;  /* 0x00000654250d7896 */ /* 0x000fe4000800000d */
[----:B------:R-:W-:-:S05]  /*3f50*/  UISETP.NE.AND.EX UP3, UPT, UR5, URZ, UPT, UP3 ;  /* 0x000000ff0500728c */ /* 0x000fca000bf65330 */
[----:B------:R-:W4:Y:S08]  /*3f60*/  LDC.64 R16, c[0x0][0xb10] ;  /* 0x0002c400ff107b82 */ /* 0x000f300000000a00 */
[----:B------:R-:W1:Y:S08]  /*3f70*/  LDC.64 R6, c[0x0][0xb18] ;  /* 0x0002c600ff067b82 */ /* 0x000e700000000a00 */
[----:B------:R-:W1:Y:S08]  /*3f80*/  LDC.64 R4, c[0x0][0xb28] ;  /* 0x0002ca00ff047b82 */ /* 0x000e700000000a00 */
[----:B--23--:R-:W1:Y:S02]  /*3f90*/  LDC R22, c[0x0][0x374] ;  /* 0x0000dd00ff167b82 */ /* 0x00ce640000000800 */
.L_x_87:
[C---:B------:R-:W-:Y:S02]  /*3fa0*/  LEA R0, R30.reuse, UR7, 0x3 ;  /* 0x000000071e007c11 */ /* 0x040fe4000f8e18ff */
[----:B------:R-:W-:Y:S02]  /*3fb0*/  SHF.L.U32 R3, R29, 0x1f, RZ ;  /* 0x0000001f1d037819 */ /* 0x000fe400000006ff */
[----:B------:R-:W-:Y:S02]  /*3fc0*/  LEA R24, R30, UR7, 0x4 ;  /* 0x000000071e187c11 */ /* 0x000fe4000f8e20ff */
[----:B--2---:R-:W2:Y:S02]  /*3fd0*/  SYNCS.PHASECHK.TRANS64.TRYWAIT P0, [R0+URZ+0x130], R3 ;  /* 0x00013003000075a7 */ /* 0x004ea400080011ff */
[----:B--2---:R-:W-:Y:S05]  /*3fe0*/  @!P0 BRA `(.L_x_77) ;  /* 0x0000007c00c48947 */ /* 0x004fea0003800000 */
.L_x_180:
[----:B------:R-:W-:Y:S01]  /*3ff0*/  ISETP.GE.AND P0, PT, R72, 0x1, PT ;  /* 0x000000014800780c */ /* 0x000fe20003f06270 */
[----:B------:R-:W3:Y:S01]  /*4000*/  LDS.128 R24, [R24+0x1a0] ;  /* 0x0001a00018187984 */ /* 0x000ee20000000c00 */
[----:B--2---:R-:W-:Y:S01]  /*4010*/  VIADD R0, R0, 0x140 ;  /* 0x0000014000007836 */ /* 0x004fe20000000000 */
[----:B------:R-:W-:Y:S01]  /*4020*/  @!PT LDS RZ, [RZ] ;  /* 0x00000000fffff984 */ /* 0x000fe20000000800 */
[----:B------:R-:W-:Y:S01]  /*4030*/  @!PT LDS RZ, [RZ] ;  /* 0x00000000fffff984 */ /* 0x000fe20000000800 */
[----:B------:R-:W-:Y:S01]  /*4040*/  @!PT LDS RZ, [RZ] ;  /* 0x00000000fffff984 */ /* 0x000fe20000000800 */
[----:B------:R-:W-:Y:S01]  /*4050*/  @!PT LDS RZ, [RZ] ;  /* 0x00000000fffff984 */ /* 0x000fe20000000800 */
[----:B------:R2:W-:Y:S06]  /*4060*/  MEMBAR.ALL.CTA ;  /* 0x0000000000007992 */ /* 0x0005ec0000008000 */
[----:B--2---:R-:W2:Y:S01]  /*4070*/  FENCE.VIEW.ASYNC.S ;  /* 0x00000000000073c6 */ /* 0x004ea20000000000 */
[----:B------:R-:W-:Y:S04]  /*4080*/  PRMT R0, RZ, 0x654, R0 ;  /* 0x00000654ff007816 */ /* 0x000fe80000000000 */
[----:B--2---:R2:W-:Y:S01]  /*4090*/  SYNCS.ARRIVE.TRANS64.RED.A1T0 RZ, [R0+URZ], RZ ;  /* 0x000000ff00ff79a7 */ /* 0x0045e200081004ff */
[----:B---3--:R-:W-:Y:S11]  /*40a0*/  LOP3.LUT P3, RZ, R26, 0x1, RZ, 0xc0, !PT ;  /* 0x000000011aff7812 */ /* 0x008ff6000786c0ff */
[----:B------:R-:W-:Y:S02]  /*40b0*/  @!UPT UIADD3 URZ, UPT, UPT, URZ, URZ, URZ ;  /* 0x000000fffffff290 */ /* 0x000fe4000fffe0ff */
[----:B------:R-:W-:Y:S02]  /*40c0*/  @P3 MOV R13, R24 ;  /* 0x00000018000d3202 */ /* 0x000fe40000000f00 */
[----:B------:R-:W-:Y:S01]  /*40d0*/  @P3 LOP3.LUT R8, R25, 0xffff, RZ, 0xc0, !PT ;  /* 0x0000ffff19083812 */ /* 0x000fe200078ec0ff */
[----:B--2---:R-:W-:Y:S06]  /*40e0*/  @!P0 BRA `(.L_x_78) ;  /* 0x0000000000a48947 */ /* 0x004fec0003800000 */
[----:B-1----:R-:W-:Y:S01]  /*40f0*/  IMAD.HI.U32 R35, R22, R7, RZ ;  /* 0x0000000716237227 */ /* 0x002fe200078e00ff */
[----:B------:R-:W-:Y:S02]  /*4100*/  ISETP.NE.AND P0, PT, R6, 0x1, PT ;  /* 0x000000010600780c */ /* 0x000fe40003f05270 */
[----:B------:R-:W-:Y:S01]  /*4110*/  ISETP.NE.AND P2, PT, R72, 0x1, PT ;  /* 0x000000014800780c */ /* 0x000fe20003f45270 */
[----:B----4-:R-:W-:Y:S01]  /*4120*/  IMAD.HI.U32 R34, R19, R16, RZ ;  /* 0x0000001013227227 */ /* 0x010fe200078e00ff */
[----:B------:R-:W-:Y:S02]  /*4130*/  SHF.R.U32.HI R35, RZ, R18, R35 ;  /* 0x00000012ff237219 */ /* 0x000fe40000011623 */
[----:B------:R-:W-:Y:S01]  /*4140*/  ISETP.NE.AND P4, PT, R2, 0x1, PT ;  /* 0x000000010200780c */ /* 0x000fe20003f85270 */
[----:B------:R-:W-:Y:S01]  /*4150*/  IMAD.HI.U32 R36, R13, R16, RZ ;  /* 0x000000100d247227 */ /* 0x000fe200078e00ff */
[----:B------:R-:W-:Y:S02]  /*4160*/  SHF.R.U32.HI R34, RZ, R17, R34 ;  /* 0x00000011ff227219 */ /* 0x000fe40000011622 */
[----:B------:R-:W-:Y:S01]  /*4170*/  SEL R3, R22, R35, !P0 ;  /* 0x0000002316037207 */ /* 0x000fe20004000000 */
[C---:B------:R-:W-:Y:S01]  /*4180*/  IMAD.HI.U32 R35, R8.reuse, R7, RZ ;  /* 0x0000000708237227 */ /* 0x040fe200078e00ff */
[----:B------:R-:W-:Y:S02]  /*4190*/  SEL R11, R19, R34, !P4 ;  /* 0x00000022130b7207 */ /* 0x000fe40006000000 */
[----:B------:R-:W-:Y:S01]  /*41a0*/  SHF.R.U32.HI R36, RZ, R17, R36 ;  /* 0x00000011ff247219 */ /* 0x000fe20000011624 */
[----:B------:R-:W-:Y:S01]  /*41b0*/  IMAD.HI.U32 R38, R3, R4, RZ ;  /* 0x0000000403267227 */ /* 0x000fe200078e00ff */
[----:B------:R-:W-:Y:S03]  /*41c0*/  SHF.R.U32.HI R35, RZ, R18, R35 ;  /* 0x00000012ff237219 */ /* 0x000fe60000011623 */
[----:B------:R-:W-:Y:S01]  /*41d0*/  IMAD.HI.U32 R34, R11, R4, RZ ;  /* 0x000000040b227227 */ /* 0x000fe200078e00ff */
[----:B------:R-:W-:Y:S02]  /*41e0*/  @P2 SHF.R.U32.HI R3, RZ, R5, R38 ;  /* 0x00000005ff032219 */ /* 0x000fe40000011626 */
[----:B------:R-:W-:Y:S02]  /*41f0*/  SEL R9, R8, R35, !P0 ;  /* 0x0000002308097207 */ /* 0x000fe40004000000 */
[----:B------:R-:W-:Y:S01]  /*4200*/  @P2 SHF.R.U32.HI R11, RZ, R5, R34 ;  /* 0x00000005ff0b2219 */ /* 0x000fe20000011622 */
[C---:B------:R-:W-:Y:S01]  /*4210*/  IMAD R10, R72.reuse, R3, RZ ;  /* 0x00000003480a7224 */ /* 0x040fe200078e02ff */
[----:B------:R-:W-:Y:S01]  /*4220*/  SEL R3, R13, R36, !P4 ;  /* 0x000000240d037207 */ /* 0x000fe20006000000 */
[C---:B------:R-:W-:Y:S03]  /*4230*/  IMAD.HI.U32 R14, R9.reuse, R4, RZ ;  /* 0x00000004090e7227 */ /* 0x040fe600078e00ff */
[----:B------:R-:W-:Y:S01]  /*4240*/  ISETP.GE.AND P0, PT, R9, R10, PT ;  /* 0x0000000a0900720c */ /* 0x000fe20003f06270 */
[C---:B------:R-:W-:Y:S01]  /*4250*/  IMAD R12, R72.reuse, R11, RZ ;  /* 0x0000000b480c7224 */ /* 0x040fe200078e02ff */
[-C--:B------:R-:W-:Y:S04]  /*4260*/  SHF.R.U32.HI R14, RZ, R5.reuse, R14 ;  /* 0x00000005ff0e7219 */ /* 0x080fe8000001160e */
[----:B------:R-:W-:Y:S02]  /*4270*/  ISETP.GE.OR P0, PT, R3, R12, P0 ;  /* 0x0000000c0300720c */ /* 0x000fe40000706670 */
[----:B------:R-:W-:Y:S05]  /*4280*/  SEL R15, R9, R14, !P2 ;  /* 0x0000000e090f7207 */ /* 0x000fea0005000000 */
[----:B------:R-:W-:Y:S04]  /*4290*/  IMAD.MOV R14, RZ, RZ, -R15 ;  /* 0x000000ffff0e7224 */ /* 0x000fe800078e0a0f */
[----:B------:R-:W-:Y:S02]  /*42a0*/  IMAD R14, R72, R14, R9 ;  /* 0x0000000e480e7224 */ /* 0x000fe400078e0209 */
[C---:B------:R-:W-:Y:S05]  /*42b0*/  @!P0 IMAD.HI.U32 R10, R3.reuse, R4, RZ ;  /* 0x00000004030a8227 */ /* 0x040fea00078e00ff */
[----:B------:R-:W-:Y:S04]  /*42c0*/  @!P0 SHF.R.U32.HI R10, RZ, R5, R10 ;  /* 0x00000005ff0a8219 */ /* 0x000fe8000001160a */
[----:B------:R-:W-:Y:S01]  /*42d0*/  @!P0 SEL R0, R3, R10, !P2 ;  /* 0x0000000a03008207 */ /* 0x000fe20005000000 */
[----:B------:R-:W-:Y:S03]  /*42e0*/  IMAD.MOV R10, RZ, RZ, -R3 ;  /* 0x000000ffff0a7224 */ /* 0x000fe600078e0a03 */
[----:B------:R-:W-:Y:S01]  /*42f0*/  @!P0 IADD3 R15, PT, PT, R15, -R0, RZ ;  /* 0x800000000f0f8210 */ /* 0x000fe20007ffe0ff */
[----:B------:R-:W-:Y:S01]  /*4300*/  @!P0 IMAD R0, R11, R14, R0 ;  /* 0x0000000e0b008224 */ /* 0x000fe200078e0200 */
[----:B------:R-:W-:Y:S01]  /*4310*/  IADD3 R11, PT, PT, -R9, RZ, RZ ;  /* 0x000000ff090b7210 */ /* 0x000fe20007ffe1ff */
[----:B------:R-:W-:Y:S02]  /*4320*/  IMAD R13, R2, R10, R13 ;  /* 0x0000000a020d7224 */ /* 0x000fe400078e020d */
[----:B------:R-:W-:Y:S02]  /*4330*/  @!P0 IMAD R9, R15, R72, R3 ;  /* 0x000000480f098224 */ /* 0x000fe400078e0203 */
[----:B------:R-:W-:Y:S02]  /*4340*/  @!P0 IMAD.MOV.U32 R3, RZ, RZ, R0 ;  /* 0x000000ffff038224 */ /* 0x000fe400078e0000 */
[----:B------:R-:W-:Y:S02]  /*4350*/  IMAD R8, R6, R11, R8 ;  /* 0x0000000b06087224 */ /* 0x000fe400078e0208 */
[----:B------:R-:W-:Y:S02]  /*4360*/  IMAD R13, R3, R2, R13 ;  /* 0x00000002030d7224 */ /* 0x000fe400078e020d */
[----:B------:R-:W-:Y:S02]  /*4370*/  IMAD R8, R9, R6, R8 ;  /* 0x0000000609087224 */ /* 0x000fe400078e0208 */
.L_x_78:
[----:B------:R-:W-:Y:S05]  /*4380*/  BRA.U UP1, `(.L_x_79) ;  /* 0x0000000101107547 */ /* 0x000fea000b800000 */
[----:B------:R-:W-:Y:S04]  /*4390*/  MOV R0, UR6 ;  /* 0x0000000600007c02 */ /* 0x000fe80008000f00 */
[----:B------:R-:W-:Y:S04]  /*43a0*/  SHF.L.U32 R3, R0, 0x1f, RZ ;  /* 0x0000001f00037819 */ /* 0x000fe800000006ff */
[----:B------:R-:W2:Y:S02]  /*43b0*/  SYNCS.PHASECHK.TRANS64.TRYWAIT P0, [UR7+0x128], R3 ;  /* 0x00012803ff0075a7 */ /* 0x000ea40008001107 */
[----:B--2---:R-:W-:Y:S05]  /*43c0*/  @!P0 BRA `(.L_x_80) ;  /* 0x0000007800e08947 */ /* 0x004fea0003800000 */
.L_x_79:
[----:B------:R-:W-:Y:S02]  /*43d0*/  R2UR UR35, R21 ;  /* 0x00000000152372ca */ /* 0x000fe400000e0000 */
[----:B------:R-:W-:Y:S02]  /*43e0*/  R2UR UR34, R20 ;  /* 0x00000000142272ca */ /* 0x000fe400000e0000 */
[----:B------:R-:W-:Y:S02]  /*43f0*/  ISETP.NE.U32.AND P2, PT, RZ, UR4, PT ;  /* 0x00000004ff007c0c */ /* 0x000fe4000bf45070 */
[----:B------:R-:W-:Y:S02]  /*4400*/  SHF.L.U32 R12, R31, 0x1f, RZ ;  /* 0x0000001f1f0c7819 */ /* 0x000fe400000006ff */
[----:B------:R-:W-:Y:S05]  /*4410*/  ISETP.NE.AND.EX P2, PT, RZ, UR5, PT, P2 ;  /* 0x00000005ff007c0c */ /* 0x000fea000bf45320 */
[----:B------:R-:W-:Y:S02]  /*4420*/  USHF.L.U32 UR35, UR35, 0x7, URZ ;  /* 0x0000000723237899 */ /* 0x000fe400080006ff */
[----:B------:R-:W-:Y:S01]  /*4430*/  USHF.L.U32 UR34, UR34, 0x8, URZ ;  /* 0x0000000822227899 */ /* 0x000fe200080006ff */
[----:B------:R-:W-:Y:S11]  /*4440*/  BRA.U !UP3, `(.L_x_81) ;  /* 0x000000010b347547 */ /* 0x000ff6000b800000 */
[----:B------:R-:W-:Y:S01]  /*4450*/  UPLOP3.LUT UP0, UPT, UPT, UPT, UP2, 0x80, 0x8 ;  /* 0x000000000008789c */ /* 0x000fe20003f0f020 */
[----:B--2---:R-:W-:Y:S02]  /*4460*/  HFMA2 R0, -RZ, RZ, 0, 5.9604644775390625e-08 ;  /* 0x00000001ff007431 */ /* 0x004fe400000001ff */
[----:B------:R-:W-:Y:S03]  /*4470*/  IMAD.MOV.U32 R171, RZ, RZ, 0x1 ;  /* 0x00000001ffab7424 */ /* 0x000fe600078e00ff */
[----:B------:R-:W-:Y:S05]  /*4480*/  PLOP3.LUT P0, PT, PT, PT, UP0, 0x80, 0x8 ;  /* 0x000000000008781c */ /* 0x000fea0003f0f008 */
[----:B------:R-:W2:Y:S01]  /*4490*/  @UP0 LDCU.64 UR10, c[0x0][0x888] ;  /* 0x00011100ff0a07ac */ /* 0x000ea20008000a00 */
[----:B------:R-:W-:Y:S07]  /*44a0*/  @UP0 UIMAD UR8, UR36, UR4, URZ ;  /* 0x00000004240802a4 */ /* 0x000fee000f8e02ff */
[----:B------:R-:W-:Y:S01]  /*44b0*/  @!P0 PRMT R171, R0, 0x7610, R171 ;  /* 0x0000761000ab8816 */ /* 0x000fe200000000ab */
[----:B--2---:R-:W-:Y:S03]  /*44c0*/  @UP0 UIMAD.WIDE UR10, UR8, 0x4, UR10 ;  /* 0x00000004080a08a5 */ /* 0x004fe6000f8e020a */
[----:B------:R-:W2:Y:S03]  /*44d0*/  @!UP0 LDCU UR8, c[0x0][0x880] ;  /* 0x00011000ff0887ac */ /* 0x000ea60008000800 */
[----:B------:R-:W-:Y:S01]  /*44e0*/  IMAD.U32 R10, RZ, RZ, UR10 ;  /* 0x0000000aff0a7e24 */ /* 0x000fe2000f8e00ff */
[----:B------:R-:W-:Y:S05]  /*44f0*/  MOV R11, UR11 ;  /* 0x0000000b000b7c02 */ /* 0x000fea0008000f00 */
[----:B-----5:R3:W5:Y:S02]  /*4500*/  @P0 LDG.E R81, desc[UR46][R10.64] ;  /* 0x0000002e0a510981 */ /* 0x020764000c1e1900 */
[----:B--23--:R-:W-:Y:S07]  /*4510*/  @!P0 IMAD.U32 R81, RZ, RZ, UR8 ;  /* 0x00000008ff518e24 */ /* 0x00cfee000f8e00ff */
.L_x_81:
[----:B-----5:R-:W-:Y:S01]  /*4520*/  @!P2 FSETP.EQ.AND P0, PT, R81, RZ, PT ;  /* 0x000000ff5100a20b */ /* 0x020fe20003f02000 */
[----:B------:R-:W-:Y:S01]  /*4530*/  @!UPT UIADD3 URZ, UPT, UPT, URZ, URZ, URZ ;  /* 0x000000fffffff290 */ /* 0x000fe2000fffe0ff */
[----:B------:R-:W-:Y:S11]  /*4540*/  @!P2 BRA `(.L_x_82) ;  /* 0x000000000014a947 */ /* 0x000ff60003800000 */
[----:B------:R-:W-:Y:S02]  /*4550*/  LOP3.LUT P2, RZ, R171, 0xff, RZ, 0xc0, !PT ;  /* 0x000000ffabff7812 */ /* 0x000fe4000784c0ff */
[----:B------:R-:W-:Y:S04]  /*4560*/  PLOP3.LUT P0, PT, PT, PT, UP0, 0x80, 0x8 ;  /* 0x000000000008781c */ /* 0x000fe80003f0f008 */
[----:B------:R-:W-:Y:S07]  /*4570*/  PLOP3.LUT P0, PT, P0, PT, PT, 0x8, 0x80 ;  /* 0x000000000080781c */ /* 0x000fee000070e170 */
[----:B------:R-:W-:Y:S11]  /*4580*/  @P2 FSETP.EQ.AND P0, PT, R81, RZ, PT ;  /* 0x000000ff5100220b */ /* 0x000ff60003f02000 */
[----:B------:R-:W-:Y:S02]  /*4590*/  @!UPT UIADD3 URZ, UPT, UPT, URZ, URZ, URZ ;  /* 0x000000fffffff290 */ /* 0x000fe4000fffe0ff */
.L_x_82:
[----:B------:R-:W3:Y:S01]  /*45a0*/  SYNCS.PHASECHK.TRANS64.TRYWAIT P2, [UR7+0x100], R12 ;  /* 0x0001000cff0075a7 */ /* 0x000ee20008041107 */
[----:B------:R-:W-:Y:S04]  /*45b0*/  ELECT P4, URZ, PT ;  /* 0x0000000000ff782f */ /* 0x000fe80003880000 */
[----:B------:R-:W-:Y:S11]  /*45c0*/  PLOP3.LUT P4, PT, P0, P4, PT, 0xf2, 0x2f ;  /* 0x00000000002f781c */ /* 0x000ff60000789e72 */
[----:B------:R-:W-:Y:S02]  /*45d0*/  @!UPT UIADD3 URZ, UPT, UPT, URZ, URZ, URZ ;  /* 0x000000fffffff290 */ /* 0x000fe4000fffe0ff */
[----:B-1----:R-:W-:Y:S05]  /*45e0*/  @!P4 IADD3 R9, P0, PT, R32, 0x580, RZ ;  /* 0x000005802009c810 */ /* 0x002fea0007f1e0ff */
[----:B--2---:R-:W-:Y:S01]  /*45f0*/  @!P4 IMAD.X R0, RZ, RZ, R33, P0 ;  /* 0x000000ffff00c224 */ /* 0x004fe200000e0621 */
[----:B---3--:R-:W-:Y:S07]  /*4600*/  @!P2 BRA `(.L_x_83) ;  /* 0x000000780068a947 */ /* 0x008fee0003800000 */
.L_x_183:
[----:B------:R-:W-:Y:S01]  /*4610*/  @!P4 R2UR UR8, R0 ;  /* 0x000000000008c2ca */ /* 0x000fe200000e0000 */
[----:B------:R-:W-:Y:S01]  /*4620*/  VOTEU.ALL UP1, P4 ;  /* 0x0000000000ff7886 */ /* 0x000fe20002020000 */
[----:B------:R-:W-:Y:S01]  /*4630*/  @!P4 R2UR UR9, R9 ;  /* 0x000000000909c2ca */ /* 0x000fe200000e0000 */
[----:B------:R-:W-:Y:S01]  /*4640*/  @!P4 IMAD.MOV.U32 R0, RZ, RZ, 0x2000 ;  /* 0x00002000ff00c424 */ /* 0x000fe200078e00ff */
[----:B------:R-:W-:Y:S01]  /*4650*/  UMOV UR10, 0x0 ;  /* 0x00000000000a7882 */ /* 0x000fe20000000000 */
[----:B------:R-:W-:Y:S01]  /*4660*/  UMOV UR11, 0x10000000 ;  /* 0x10000000000b7882 */ /* 0x000fe20000000000 */
[----:B------:R-:W-:Y:S01]  /*4670*/  @!UP1 UIADD3 UR32, UPT, UPT, UR7, 0x200, URZ ;  /* 0x0000020007209890 */ /* 0x000fe2000fffe0ff */
[----:B------:R-:W-:Y:S01]  /*4680*/  @!P4 IADD3 R9, P0, PT, R32, 0x580, RZ ;  /* 0x000005802009c810 */ /* 0x000fe20007f1e0ff */
[----:B------:R-:W-:Y:S05]  /*4690*/  VOTEU.ALL UP1, P4 ;  /* 0x0000000000ff7886 */ /* 0x000fea0002020000 */
[----:B------:R-:W-:Y:S01]  /*46a0*/  IMAD.U32 R11, RZ, RZ, UR8 ;  /* 0x00000008ff0b7e24 */ /* 0x000fe2000f8e00ff */
[----:B------:R-:W-:Y:S01]  /*46b0*/  UPRMT UR8, UR37, 0x654, UR33 ;  /* 0x0000065425087896 */ /* 0x000fe20008000021 */
[----:B------:R-:W-:Y:S03]  /*46c0*/  IMAD.U32 R10, RZ, RZ, UR9 ;  /* 0x00000009ff0a7e24 */ /* 0x000fe6000f8e00ff */
[----:B------:R-:W-:Y:S02]  /*46d0*/  @!P4 R2UR UR15, R11 ;  /* 0x000000000b0fc2ca */ /* 0x000fe400000e0000 */
[----:B------:R-:W-:Y:S11]  /*46e0*/  @!P4 R2UR UR14, R10 ;  /* 0x000000000a0ec2ca */ /* 0x000ff600000e0000 */
[----:B------:R-:W-:Y:S02]  /*46f0*/  @!UPT UIADD3 URZ, UPT, UPT, URZ, URZ, URZ ;  /* 0x000000fffffff290 */ /* 0x000fe4000fffe0ff */
[----:B------:R2:W-:Y:S01]  /*4700*/  @!UP1 UTMALDG.3D [UR32], [UR14], desc[UR10] ;  /* 0x00000a200e0095b4 */ /* 0x0005e20008011000 */
[----:B------:R3:W-:Y:S01]  /*4710*/  @!P4 SYNCS.ARRIVE.TRANS64.RED.A0TR RZ, [UR7+0xe0], R0 ;  /* 0x0000e000ffffc9a7 */ /* 0x0007e20008300407 */
[----:B------:R-:W-:Y:S01]  /*4720*/  SYNCS.ARRIVE.TRANS64.RED.A1T0 RZ, [UR8], RZ ;  /* 0x000000ffffff79a7 */ /* 0x000fe20008100408 */
[----:B---3--:R-:W-:Y:S01]  /*4730*/  @!P4 IMAD.X R0, RZ, RZ, R33, P0 ;  /* 0x000000ffff00c224 */ /* 0x008fe200000e0621 */
[----:B------:R-:W3:Y:S02]  /*4740*/  SYNCS.PHASECHK.TRANS64.TRYWAIT P2, [UR7+0x108], R12 ;  /* 0x0001080cff0075a7 */ /* 0x000ee40008041107 */
[----:B--23--:R-:W-:Y:S05]  /*4750*/  @!P2 BRA `(.L_x_84) ;  /* 0x00000078002ca947 */ /* 0x00cfea0003800000 */
.L_x_185:
        /* <DEDUP_REMOVED lines=8> */
[----:B------:R-:W-:Y:S01]  /*47e0*/  @!UP1 UIADD3 UR24, UPT, UPT, UR7, 0x2200, URZ ;  /* 0x0000220007189890 */ /* 0x000fe2000fffe0ff */
[----:B------:R-:W-:Y:S01]  /*47f0*/  VOTEU.ALL UP1, P4 ;  /* 0x0000000000ff7886 */ /* 0x000fe20002020000 */
[----:B------:R-:W-:Y:S01]  /*4800*/  UMOV UR27, UR35 ;  /* 0x00000023001b7c82 */ /* 0x000fe20008000000 */
[----:B------:R-:W-:Y:S02]  /*4810*/  UMOV UR28, UR36 ;  /* 0x00000024001c7c82 */ /* 0x000fe40008000000 */
[----:B------:R-:W-:Y:S01]  /*4820*/  IMAD.U32 R11, RZ, RZ, UR8 ;  /* 0x00000008ff0b7e24 */ /* 0x000fe2000f8e00ff */
[----:B------:R-:W-:Y:S01]  /*4830*/  UPRMT UR8, UR37, 0x654, UR25 ;  /* 0x0000065425087896 */ /* 0x000fe20008000019 */
[----:B------:R-:W-:Y:S02]  /*4840*/  IMAD.U32 R10, RZ, RZ, UR9 ;  /* 0x00000009ff0a7e24 */ /* 0x000fe4000f8e00ff */
[----:B------:R-:W-:Y:S01]  /*4850*/  @!P4 IMAD.X R20, RZ, RZ, R33, P0 ;  /* 0x000000ffff14c224 */ /* 0x000fe200000e0621 */
[----:B------:R-:W-:Y:S02]  /*4860*/  @!P4 R2UR UR15, R11 ;  /* 0x000000000b0fc2ca */ /* 0x000fe400000e0000 */
[----:B------:R-:W-:Y:S11]  /*4870*/  @!P4 R2UR UR14, R10 ;  /* 0x000000000a0ec2ca */ /* 0x000ff600000e0000 */
[----:B------:R-:W-:Y:S02]  /*4880*/  @!UPT UIADD3 URZ, UPT, UPT, URZ, URZ, URZ ;  /* 0x000000fffffff290 */ /* 0x000fe4000fffe0ff */
[----:B------:R2:W-:Y:S01]  /*4890*/  @!UP1 UTMALDG.3D [UR24], [UR14], desc[UR10] ;  /* 0x00000a180e0095b4 */ /* 0x0005e20008011000 */
[----:B------:R2:W-:Y:S01]  /*48a0*/  @!P4 SYNCS.ARRIVE.TRANS64.RED.A0TR RZ, [UR7+0xe8], R0 ;  /* 0x0000e800ffffc9a7 */ /* 0x0005e20008300407 */
[----:B------:R-:W-:Y:S01]  /*48b0*/  SYNCS.ARRIVE.TRANS64.RED.A1T0 RZ, [UR8], RZ ;  /* 0x000000ffffff79a7 */ /* 0x000fe20008100408 */
[----:B------:R-:W3:Y:S02]  /*48c0*/  SYNCS.PHASECHK.TRANS64.TRYWAIT P2, [UR7+0x110], R12 ;  /* 0x0001100cff0075a7 */ /* 0x000ee40008041107 */
[----:B--23--:R-:W-:Y:S05]  /*48d0*/  @!P2 BRA `(.L_x_85) ;  /* 0x0000007400e4a947 */ /* 0x00cfea0003800000 */
.L_x_187:
[----:B------:R-:W2:Y:S01]  /*48e0*/  LDC.64 R14, c[0x0][0xb10] ;  /* 0x0002c400ff0e7b82 */ /* 0x000ea20000000a00 */
[----:B------:R-:W-:Y:S01]  /*48f0*/  @!P4 R2UR UR8, R20 ;  /* 0x000000001408c2ca */ /* 0x000fe200000e0000 */
[----:B------:R-:W-:Y:S01]  /*4900*/  VOTEU.ALL UP1, P4 ;  /* 0x0000000000ff7886 */ /* 0x000fe20002020000 */
[----:B------:R-:W-:Y:S01]  /*4910*/  @!P4 R2UR UR9, R21 ;  /* 0x000000001509c2ca */ /* 0x000fe200000e0000 */
[----:B------:R-:W-:Y:S01]  /*4920*/  UMOV UR10, 0x0 ;  /* 0x00000000000a7882 */ /* 0x000fe20000000000 */
[----:B------:R-:W-:Y:S03]  /*4930*/  UMOV UR11, 0x10000000 ;  /* 0x10000000000b7882 */ /* 0x000fe60000000000 */
[----:B------:R-:W3:Y:S01]  /*4940*/  LDC.64 R10, c[0x0][0xb18] ;  /* 0x0002c600ff0a7b82 */ /* 0x000ee20000000a00 */
[----:B------:R-:W-:Y:S01]  /*4950*/  @!UP1 UIADD3 UR18, UPT, UPT, UR34, 0x80, URZ ;  /* 0x0000008022129890 */ /* 0x000fe2000fffe0ff */
[----:B------:R-:W-:Y:S01]  /*4960*/  @P3 SHF.R.U32.HI R28, RZ, 0x10, R25 ;  /* 0x00000010ff1c3819 */ /* 0x000fe20000011619 */
[----:B------:R-:W-:Y:S01]  /*4970*/  @!UP1 UIADD3 UR16, UPT, UPT, UR7, 0x4200, URZ ;  /* 0x0000420007109890 */ /* 0x000fe2000fffe0ff */
[----:B------:R-:W-:Y:S01]  /*4980*/  VIADD R30, R30, 0x1 ;  /* 0x000000011e1e7836 */ /* 0x000fe20000000000 */
[----:B------:R-:W-:Y:S03]  /*4990*/  VOTEU.ALL UP1, P4 ;  /* 0x0000000000ff7886 */ /* 0x000fe60002020000 */
[----:B------:R-:W5:Y:S01]  /*49a0*/  @!P1 LDC R0, c[0x0][0xb20] ;  /* 0x0002c800ff009b82 */ /* 0x000f620000000800 */
[----:B------:R-:W-:Y:S01]  /*49b0*/  UMOV UR19, UR35 ;  /* 0x0000002300137c82 */ /* 0x000fe20008000000 */
[----:B------:R-:W-:Y:S01]  /*49c0*/  IMAD.U32 R21, RZ, RZ, UR8 ;  /* 0x00000008ff157e24 */ /* 0x000fe2000f8e00ff */
[----:B------:R-:W-:Y:S05]  /*49d0*/  UMOV UR20, UR36 ;  /* 0x0000002400147c82 */ /* 0x000fea0008000000 */
[----:B-1----:R-:W1:Y:S01]  /*49e0*/  @!P1 LDC R3, c[0x0][0xb0c] ;  /* 0x0002c300ff039b82 */ /* 0x002e620000000800 */
[----:B------:R-:W-:Y:S01]  /*49f0*/  IMAD.U32 R20, RZ, RZ, UR9 ;  /* 0x00000009ff147e24 */ /* 0x000fe2000f8e00ff */
[----:B------:R-:W-:Y:S01]  /*4a00*/  UPRMT UR8, UR37, 0x654, UR17 ;  /* 0x0000065425087896 */ /* 0x000fe20008000011 */
[----:B------:R-:W-:Y:S03]  /*4a10*/  @!P4 R2UR UR15, R21 ;  /* 0x00000000150fc2ca */ /* 0x000fe600000e0000 */
[----:B------:R-:W-:Y:S01]  /*4a20*/  @!P4 R2UR UR14, R20 ;  /* 0x00000000140ec2ca */ /* 0x000fe200000e0000 */
[----:B------:R-:W-:Y:S11]  /*4a30*/  @!P4 IMAD.MOV.U32 R20, RZ, RZ, 0x2000 ;  /* 0x00002000ff14c424 */ /* 0x000ff600078e00ff */
[----:B------:R-:W-:Y:S01]  /*4a40*/  @!UPT UIADD3 URZ, UPT, UPT, URZ, URZ, URZ ;  /* 0x000000fffffff290 */ /* 0x000fe2000fffe0ff */
[----:B------:R1:W-:Y:S01]  /*4a50*/  @!UP1 UTMALDG.3D [UR16], [UR14], desc[UR10] ;  /* 0x00000a100e0095b4 */ /* 0x0003e20008011000 */
[----:B------:R1:W-:Y:S02]  /*4a60*/  @!P4 SYNCS.ARRIVE.TRANS64.RED.A0TR RZ, [UR7+0xf0], R20 ;  /* 0x0000f014ffffc9a7 */ /* 0x0003e40008300407 */
[----:B-1----:R-:W-:Y:S01]  /*4a70*/  @!P1 ISETP.NE.AND P2, PT, R3, 0x1, PT ;  /* 0x000000010300980c */ /* 0x002fe20003f45270 */
[C---:B--2---:R-:W-:Y:S01]  /*4a80*/  @!P1 IMAD.HI.U32 R14, R13.reuse, R14, RZ ;  /* 0x0000000e0d0e9227 */ /* 0x044fe200078e00ff */
[----:B---3--:R-:W-:Y:S03]  /*4a90*/  @!P1 ISETP.NE.AND P0, PT, R10, 0x1, PT ;  /* 0x000000010a00980c */ /* 0x008fe60003f05270 */
[C---:B------:R-:W-:Y:S01]  /*4aa0*/  @!P1 IMAD.HI.U32 R11, R8.reuse, R11, RZ ;  /* 0x0000000b080b9227 */ /* 0x040fe200078e00ff */
[----:B------:R-:W-:Y:S04]  /*4ab0*/  @!P1 SHF.R.U32.HI R14, RZ, R15, R14 ;  /* 0x0000000fff0e9219 */ /* 0x000fe8000001160e */
[----:B-----5:R-:W-:Y:S01]  /*4ac0*/  @!P1 SHF.R.U32.HI R9, RZ, R0, R11 ;  /* 0x00000000ff099219 */ /* 0x020fe2000001160b */
[----:B------:R-:W-:Y:S01]  /*4ad0*/  SYNCS.ARRIVE.TRANS64.RED.A1T0 RZ, [UR8], RZ ;  /* 0x000000ffffff79a7 */ /* 0x000fe20008100408 */
[----:B------:R-:W-:Y:S02]  /*4ae0*/  @!P1 SEL R14, R13, R14, !P2 ;  /* 0x0000000e0d0e9207 */ /* 0x000fe40005000000 */
[----:B------:R-:W-:Y:S01]  /*4af0*/  @!P1 SEL R9, R8, R9, !P0 ;  /* 0x0000000908099207 */ /* 0x000fe20004000000 */
[----:B------:R-:W1:Y:S04]  /*4b00*/  SYNCS.PHASECHK.TRANS64.TRYWAIT P5, [UR7+0x118], R12 ;  /* 0x0001180cff0075a7 */ /* 0x000e6800080a1107 */
[----:B------:R-:W-:Y:S02]  /*4b10*/  @!P1 IMAD.IADD R0, R9, 0x1, -R14 ;  /* 0x0000000109009824 */ /* 0x000fe400078e0a0e */
[----:B------:R-:W-:Y:S02]  /*4b20*/  @!P1 IMAD.IADD R9, R14, 0x1, -R9 ;  /* 0x000000010e099824 */ /* 0x000fe400078e0a09 */
[----:B------:R-:W-:Y:S02]  /*4b30*/  @!P1 IMAD R13, R0, R3, R13 ;  /* 0x00000003000d9224 */ /* 0x000fe400078e020d */
[----:B------:R-:W-:Y:S01]  /*4b40*/  @!P1 IMAD R8, R9, R10, R8 ;  /* 0x0000000a09089224 */ /* 0x000fe200078e0208 */
[----:B-1----:R-:W-:Y:S06]  /*4b50*/  @!P5 BRA `(.L_x_86) ;  /* 0x00000074005cd947 */ /* 0x002fec0003800000 */
.L_x_189:
[----:B-1----:R-:W-:Y:S01]  /*4b60*/  @!P4 IADD3 R3, P0, PT, R32, 0x580, RZ ;  /* 0x000005802003c810 */ /* 0x002fe20007f1e0ff */
[----:B------:R-:W-:Y:S01]  /*4b70*/  VOTEU.ALL UP1, P4 ;  /* 0x0000000000ff7886 */ /* 0x000fe20002020000 */
[----:B------:R-:W-:Y:S01]  /*4b80*/  UMOV UR18, 0x0 ;  /* 0x0000000000127882 */ /* 0x000fe20000000000 */
[----:B------:R-:W-:Y:S01]  /*4b90*/  UMOV UR19, 0x10000000 ;  /* 0x1000000000137882 */ /* 0x000fe20000000000 */
[----:B------:R-:W-:Y:S01]  /*4ba0*/  @!P4 R2UR UR9, R3 ;  /* 0x000000000309c2ca */ /* 0x000fe200000e0000 */
[----:B------:R-:W-:Y:S01]  /*4bb0*/  @!P4 IMAD.X R0, RZ, RZ, R33, P0 ;  /* 0x000000ffff00c224 */ /* 0x000fe200000e0621 */
[----:B------:R-:W-:Y:S01]  /*4bc0*/  @!UP1 UIADD3 UR10, UPT, UPT, UR34, 0xc0, URZ ;  /* 0x000000c0220a9890 */ /* 0x000fe2000fffe0ff */
[----:B------:R-:W-:Y:S01]  /*4bd0*/  ISETP.NE.AND P0, PT, R30, 0x2, PT ;  /* 0x000000021e00780c */ /* 0x000fe20003f05270 */
[----:B------:R-:W-:Y:S01]  /*4be0*/  UMOV UR11, UR35 ;  /* 0x00000023000b7c82 */ /* 0x000fe20008000000 */
[----:B------:R-:W-:Y:S01]  /*4bf0*/  UMOV UR12, UR36 ;  /* 0x00000024000c7c82 */ /* 0x000fe20008000000 */
[----:B------:R-:W-:Y:S01]  /*4c00*/  @!P4 R2UR UR8, R0 ;  /* 0x000000000008c2ca */ /* 0x000fe200000e0000 */
[----:B------:R-:W-:Y:S01]  /*4c10*/  IMAD.IADD R20, R8, 0x1, R147 ;  /* 0x0000000108147824 */ /* 0x000fe200078e0293 */
[----:B------:R-:W-:Y:S01]  /*4c20*/  @P3 R2UR UR36, R28 ;  /* 0x000000001c2432ca */ /* 0x000fe200000e0000 */
[----:B------:R-:W-:Y:S01]  /*4c30*/  IMAD.IADD R21, R13, 0x1, R170 ;  /* 0x000000010d157824 */ /* 0x000fe200078e02aa */
[----:B------:R-:W-:Y:S02]  /*4c40*/  SEL R0, RZ, 0x1, P0 ;  /* 0x00000001ff007807 */ /* 0x000fe40000000000 */
[----:B------:R-:W-:Y:S01]  /*4c50*/  LOP3.LUT R31, R31, 0x1, RZ, 0x3c, !PT ;  /* 0x000000011f1f7812 */ /* 0x000fe200078e3cff */
[----:B------:R-:W-:Y:S01]  /*4c60*/  IMAD.U32 R10, RZ, RZ, UR9 ;  /* 0x00000009ff0a7e24 */ /* 0x000fe2000f8e00ff */
[----:B------:R-:W-:Y:S01]  /*4c70*/  @!UP1 UIADD3 UR9, UPT, UPT, UR7, 0xf8, URZ ;  /* 0x000000f807099890 */ /* 0x000fe2000fffe0ff */
[----:B------:R-:W-:Y:S02]  /*4c80*/  LOP3.LUT R29, R29, R0, RZ, 0x3c, !PT ;  /* 0x000000001d1d7212 */ /* 0x000fe400078e3cff */
[----:B------:R-:W-:Y:S02]  /*4c90*/  SEL R30, R30, RZ, P0 ;  /* 0x000000ff1e1e7207 */ /* 0x000fe40000000000 */
[----:B------:R-:W-:Y:S01]  /*4ca0*/  IMAD.U32 R11, RZ, RZ, UR8 ;  /* 0x00000008ff0b7e24 */ /* 0x000fe2000f8e00ff */
[----:B------:R-:W-:Y:S01]  /*4cb0*/  @!P4 R2UR UR14, R10 ;  /* 0x000000000a0ec2ca */ /* 0x000fe200000e0000 */
[----:B------:R-:W-:Y:S01]  /*4cc0*/  @!UP1 UIADD3 UR8, UPT, UPT, UR7, 0x6200, URZ ;  /* 0x0000620007089890 */ /* 0x000fe2000fffe0ff */
[----:B------:R-:W-:Y:S02]  /*4cd0*/  VOTEU.ALL UP1, P4 ;  /* 0x0000000000ff7886 */ /* 0x000fe40002020000 */
[----:B------:R-:W-:Y:S11]  /*4ce0*/  @!P4 R2UR UR15, R11 ;  /* 0x000000000b0fc2ca */ /* 0x000ff600000e0000 */
[----:B------:R-:W-:Y:S02]  /*4cf0*/  @!UPT UIADD3 URZ, UPT, UPT, URZ, URZ, URZ ;  /* 0x000000fffffff290 */ /* 0x000fe4000fffe0ff */
[----:B------:R2:W-:Y:S01]  /*4d00*/  @!UP1 UTMALDG.3D [UR8], [UR14], desc[UR18] ;  /* 0x000012080e0095b4 */ /* 0x0005e20008011000 */
[----:B------:R2:W-:Y:S01]  /*4d10*/  @!P4 SYNCS.ARRIVE.TRANS64.RED.A0TR RZ, [UR7+0xf8], R23 ;  /* 0x0000f817ffffc9a7 */ /* 0x0005e20008300407 */
[----:B------:R-:W-:Y:S01]  /*4d20*/  UPLOP3.LUT UP1, UPT, UPT, UPT, UPT, 0x80, 0x8 ;  /* 0x000000000008789c */ /* 0x000fe20003f2f070 */
[----:B------:R-:W-:Y:S01]  /*4d30*/  SYNCS.ARRIVE.TRANS64.RED.A1T0 RZ, [UR13], RZ ;  /* 0x000000ffffff79a7 */ /* 0x000fe2000810040d */
[----:B------:R-:W-:Y:S09]  /*4d40*/  @P3 BRA `(.L_x_87) ;  /* 0xfffffff000943947 */ /* 0x000ff2000383ffff */
[----:B------:R-:W-:-:S04]  /*4d50*/  SHF.L.U32 R3, R31, 0x1f, RZ ;  /* 0x0000001f1f037819 */ /* 0x000fc800000006ff */
[----:B------:R-:W1:Y:S02]  /*4d60*/  SYNCS.PHASECHK.TRANS64.TRYWAIT P0, [UR7+0x100], R3 ;  /* 0x00010003ff0075a7 */ /* 0x000e640008001107 */
[----:B-1----:R-:W-:Y:S05]  /*4d70*/  @!P0 BRA `(.L_x_88) ;  /* 0x0000007000ec8947 */ /* 0x002fea0003800000 */
.L_x_191:
[----:B------:R-:W3:Y:S02]  /*4d80*/  SYNCS.PHASECHK.TRANS64.TRYWAIT P0, [UR7+0x108], R3 ;  /* 0x00010803ff0075a7 */ /* 0x000ee40008001107 */
[----:B---3--:R-:W-:Y:S05]  /*4d90*/  @!P0 BRA `(.L_x_89) ;  /* 0x0000007000fc8947 */ /* 0x008fea0003800000 */
.L_x_193:
[----:B------:R-:W3:Y:S02]  /*4da0*/  SYNCS.PHASECHK.TRANS64.TRYWAIT P0, [UR7+0x110], R3 ;  /* 0x00011003ff0075a7 */ /* 0x000ee40008001107 */
[----:B---3--:R-:W-:Y:S05]  /*4db0*/  @!P0 BRA `(.L_x_90) ;  /* 0x00000074000c8947 */ /* 0x008fea0003800000 */
.L_x_195:
[----:B-1----:R-:W-:-:S07]  /*4dc0*/  MOV R0, UR7 ;  /* 0x0000000700007c02 */ /* 0x002fce0008000f00 */
.L_x_91:
[----:B-1----:R-:W-:-:S04]  /*4dd0*/  SHF.L.U32 R3, R31, 0x1f, RZ ;  /* 0x0000001f1f037819 */ /* 0x002fc800000006ff */
[----:B------:R1:W3:Y:S03]  /*4de0*/  SYNCS.PHASECHK.TRANS64.TRYWAIT P0, [R0+URZ+0x118], R3 ;  /* 0x00011803000075a7 */ /* 0x0002e600080011ff */
[----:B---3--:R-:W-:Y:S05]  /*4df0*/  @!P0 NANOSLEEP.SYNCS 0x989680 ;  /* 0x009896800000895d */ /* 0x008fea0003900000 */
[----:B------:R-:W3:Y:S02]  /*4e00*/  @!P0 SYNCS.PHASECHK.TRANS64 P0, [R0+URZ+0x118], R3 ;  /* 0x00011803000085a7 */ /* 0x000ee400080010ff */
[----:B--23--:R-:W-:Y:S05]  /*4e10*/  @P0 EXIT ;  /* 0x000000000000094d */ /* 0x00cfea0003800000 */
[----:B------:R-:W-:Y:S05]  /*4e20*/  BRA `(.L_x_91) ;  /* 0xfffffffc00e87947 */ /* 0x000fea000383ffff */
.L_x_76:
[----:B------:R-:W-:-:S06]  /*4e30*/  UISETP.GE.AND UP1, UPT, UR8, 0x4, UPT ;  /* 0x000000040800788c */ /* 0x000fcc000bf26270 */
[----:B------:R-:W-:-:S13]  /*4e40*/  PLOP3.LUT P0, PT, PT, PT, UP1, 0x80, 0x8 ;  /* 0x000000000008781c */ /* 0x000fda0003f0f018 */
[----:B------:R-:W-:Y:S05]  /*4e50*/  @!P0 EXIT ;  /* 0x000000000000894d */ /* 0x000fea0003800000 */
[----:B------:R-:W-:Y:S01]  /*4e60*/  BAR.SYNC.DEFER_BLOCKING 0x6, 0xa0 ;  /* 0x0182800000007b1d */ /* 0x000fe20000010000 */
[C---:B------:R-:W-:Y:S01]  /*4e70*/  IMAD.SHL.U32 R3, R185.reuse, 0x40, RZ ;  /* 0x00000040b9037824 */ /* 0x040fe200078e00ff */
[C---:B------:R-:W-:Y:S01]  /*4e80*/  LOP3.LUT R189, R185.reuse, 0x60, RZ, 0xc0, !PT ;  /* 0x00000060b9bd7812 */ /* 0x040fe200078ec0ff */
[C---:B------:R-:W-:Y:S01]  /*4e90*/  IMAD.SHL.U32 R172, R185.reuse, 0x8, RZ ;  /* 0x00000008b9ac7824 */ /* 0x040fe200078e00ff */
[C---:B------:R-:W-:Y:S01]  /*4ea0*/  LOP3.LUT R187, R185.reuse, 0x2, RZ, 0xc0, !PT ;  /* 0x00000002b9bb7812 */ /* 0x040fe200078ec0ff */
[----:B------:R-:W-:Y:S01]  /*4eb0*/  IMAD.U32 R79, R185, 0x10000, RZ ;  /* 0x00010000b94f7824 */ /* 0x000fe200078e00ff */
[----:B------:R-:W-:Y:S02]  /*4ec0*/  UMOV UR49, 0x400 ;  /* 0x0000040000317882 */ /* 0x000fe40000000000 */
[----:B------:R-:W1:Y:S01]  /*4ed0*/  LDC R177, c[0x0][0x370] ;  /* 0x0000dc00ffb17b82 */ /* 0x000e620000000800 */
[----:B------:R-:W-:Y:S01]  /*4ee0*/  ULEA UR49, UR37, UR49, 0x18 ;  /* 0x0000003125317291 */ /* 0x000fe2000f8ec0ff */
[----:B------:R-:W-:Y:S01]  /*4ef0*/  LOP3.LUT R5, R3, 0x180, RZ, 0xc0, !PT ;  /* 0x0000018003057812 */ /* 0x000fe200078ec0ff */
[----:B------:R-:W-:Y:S01]  /*4f00*/  HFMA2 R191, -RZ, RZ, 0, 0 ;  /* 0x00000000ffbf7431 */ /* 0x000fe200000001ff */
[----:B------:R-:W-:Y:S01]  /*4f10*/  LOP3.LUT R79, R79, 0x600000, RZ, 0xc0, !PT ;  /* 0x006000004f4f7812 */ /* 0x000fe200078ec0ff */
[----:B------:R-:W-:Y:S01]  /*4f20*/  UIADD3 UR4, UPT, UPT, UR49, 0x8200, URZ ;  /* 0x0000820031047890 */ /* 0x000fe2000fffe0ff */
[----:B------:R-:W-:Y:S01]  /*4f30*/  LOP3.LUT R172, R5, 0x30, R172, 0xf8, !PT ;  /* 0x0000003005ac7812 */ /* 0x000fe200078ef8ac */
[----:B------:R-:W-:Y:S01]  /*4f40*/  IMAD.MOV.U32 R76, RZ, RZ, RZ ;  /* 0x000000ffff4c7224 */ /* 0x000fe200078e00ff */
[----:B------:R-:W2:Y:S01]  /*4f50*/  LDC R74, c[0x0][0xb0c] ;  /* 0x0002c300ff4a7b82 */ /* 0x000ea20000000800 */
[----:B------:R-:W-:-:S02]  /*4f60*/  LOP3.LUT R185, R185, 0x4, RZ, 0xc0, !PT ;  /* 0x00000004b9b97812 */ /* 0x000fc400078ec0ff */
[----:B------:R-:W-:Y:S02]  /*4f70*/  CS2R R182, SRZ ;  /* 0x0000000000b67805 */ /* 0x000fe4000001ff00 */
[----:B------:R-:W-:Y:S02]  /*4f80*/  LOP3.LUT R172, R172, 0x1e40, R3, 0xf8, !PT ;  /* 0x00001e40acac7812 */ /* 0x000fe400078ef803 */
[----:B------:R-:W-:Y:S02]  /*4f90*/  CS2R R180, SRZ ;  /* 0x0000000000b47805 */ /* 0x000fe4000001ff00 */
[----:B------:R-:W-:Y:S01]  /*4fa0*/  IADD3 R184, PT, PT, -R185, 0x2, RZ ;  /* 0x00000002b9b87810 */ /* 0x000fe20007ffe1ff */
[----:B------:R-:W-:Y:S01]  /*4fb0*/  IMAD.MOV R176, RZ, RZ, -R187 ;  /* 0x000000ffffb07224 */ /* 0x000fe200078e0abb */
[----:B------:R-:W-:Y:S01]  /*4fc0*/  MOV R188, UR4 ;  /* 0x0000000400bc7c02 */ /* 0x000fe20008000f00 */
[----:B------:R-:W4:Y:S01]  /*4fd0*/  LDC R174, c[0x0][0xb20] ;  /* 0x0002c800ffae7b82 */ /* 0x000f220000000800 */
[----:B------:R-:W3:Y:S01]  /*4fe0*/  LDS R0, [UR49+0x1c0] ;  /* 0x0001c031ff007984 */ /* 0x000ee20008000800 */
[----:B------:R-:W-:Y:S01]  /*4ff0*/  VIADD R186, R172, UR49 ;  /* 0x00000031acba7c36 */ /* 0x000fe20008000000 */
[----:B------:R-:W1:Y:S01]  /*5000*/  LDCU.64 UR52, c[0x0][0x348] ;  /* 0x00006900ff3477ac */ /* 0x000e620008000a00 */
[----:B------:R-:W-:-:S02]  /*5010*/  IMAD.MOV R175, RZ, RZ, -R185 ;  /* 0x000000ffffaf7224 */ /* 0x000fc400078e0ab9 */
[----:B------:R-:W-:Y:S01]  /*5020*/  VIADD R186, R186, 0x200 ;  /* 0x00000200baba7836 */ /* 0x000fe20000000000 */
[----:B------:R-:W1:Y:S01]  /*5030*/  LDCU.64 UR38, c[0x0][0x888] ;  /* 0x00011100ff2677ac */ /* 0x000e620008000a00 */
[----:B------:R-:W1:Y:S01]  /*5040*/  LDC R73, c[0x0][0xb30] ;  /* 0x0002cc00ff497b82 */ /* 0x000e620000000800 */
[----:B------:R-:W1:Y:S01]  /*5050*/  LDCU.64 UR44, c[0x0][0x890] ;  /* 0x00011200ff2c77ac */ /* 0x000e620008000a00 */
[----:B------:R-:W-:-:S06]  /*5060*/  UIADD3 UR48, UPT, UPT, UR49, 0x200, URZ ;  /* 0x0000020031307890 */ /* 0x000fcc000fffe0ff */
[----:B------:R-:W1:Y:S08]  /*5070*/  LDC.64 R168, c[0x0][0xb10] ;  /* 0x0002c400ffa87b82 */ /* 0x000e700000000a00 */
[----:B------:R-:W1:Y:S08]  /*5080*/  LDC.64 R70, c[0x0][0xb18] ;  /* 0x0002c600ff467b82 */ /* 0x000e700000000a00 */
[----:B------:R-:W1:Y:S08]  /*5090*/  LDC.64 R68, c[0x0][0xb28] ;  /* 0x0002ca00ff447b82 */ /* 0x000e700000000a00 */
[----:B------:R-:W1:Y:S01]  /*50a0*/  LDC.64 R166, c[0x0][0x8b0] ;  /* 0x00022c00ffa67b82 */ /* 0x000e620000000a00 */
[----:B---3--:R-:W-:-:S07]  /*50b0*/  IMAD.IADD R79, R0, 0x1, R79 ;  /* 0x00000001004f7824 */ /* 0x008fce00078e024f */
[----:B------:R-:W3:Y:S08]  /*50c0*/  LDC.64 R164, c[0x0][0x8a8] ;  /* 0x00022a00ffa47b82 */ /* 0x000ef00000000a00 */
[----:B--2-4-:R-:W1:Y:S02]  /*50d0*/  LDC R178, c[0x0][0x374] ;  /* 0x0000dd00ffb27b82 */ /* 0x014e640000000800 */
.L_x_136:
[C---:B------:R-:W-:Y:S02]  /*50e0*/  LEA R0, R191.reuse, UR49, 0x3 ;  /* 0x00000031bf007c11 */ /* 0x040fe4000f8e18ff */
[----:B------:R-:W-:Y:S02]  /*50f0*/  SHF.L.U32 R3, R182, 0x1f, RZ ;  /* 0x0000001fb6037819 */ /* 0x000fe400000006ff */
[----:B------:R-:W-:Y:S02]  /*5100*/  LEA R16, R191, UR49, 0x4 ;  /* 0x00000031bf107c11 */ /* 0x000fe4000f8e20ff */
[----:B------:R-:W2:Y:S02]  /*5110*/  SYNCS.PHASECHK.TRANS64.TRYWAIT P0, [R0+URZ+0x130], R3 ;  /* 0x00013003000075a7 */ /* 0x000ea400080011ff */
[----:B-12---:R-:W-:Y:S05]  /*5120*/  @!P0 BRA `(.L_x_92) ;  /* 0x0000007000488947 */ /* 0x006fea0003800000 */
.L_x_196:
[----:B------:R-:W4:Y:S01]  /*5130*/  LDC.64 R12, c[0x0][0xb10] ;  /* 0x0002c400ff0c7b82 */ /* 0x000f220000000a00 */
[----:B------:R-:W3:Y:S01]  /*5140*/  LDS.128 R16, [R16+0x1a0] ;  /* 0x0001a00010107984 */ /* 0x000ee20000000c00 */
[----:B-1----:R-:W-:Y:S01]  /*5150*/  ISETP.NE.AND P1, PT, R73, 0x1, PT ;  /* 0x000000014900780c */ /* 0x002fe20003f25270 */
[----:B--2---:R-:W-:Y:S01]  /*5160*/  VIADD R0, R0, 0x140 ;  /* 0x0000014000007836 */ /* 0x004fe20000000000 */
[----:B------:R-:W-:Y:S04]  /*5170*/  ISETP.GE.AND P0, PT, R72, 0x1, PT ;  /* 0x000000014800780c */ /* 0x000fe80003f06270 */
[----:B------:R-:W1:Y:S01]  /*5180*/  LDC.64 R10, c[0x0][0xb18] ;  /* 0x0002c600ff0a7b82 */ /* 0x000e620000000a00 */
[----:B------:R-:W-:Y:S01]  /*5190*/  PRMT R0, RZ, 0x654, R0 ;  /* 0x00000654ff007816 */ /* 0x000fe20000000000 */
[----:B------:R-:W-:Y:S01]  /*51a0*/  @!PT LDS RZ, [RZ] ;  /* 0x00000000fffff984 */ /* 0x000fe20000000800 */
[----:B------:R-:W-:Y:S01]  /*51b0*/  @!PT LDS RZ, [RZ] ;  /* 0x00000000fffff984 */ /* 0x000fe20000000800 */
[----:B------:R-:W-:Y:S01]  /*51c0*/  @!PT LDS RZ, [RZ] ;  /* 0x00000000fffff984 */ /* 0x000fe20000000800 */
[----:B------:R-:W-:Y:S01]  /*51d0*/  @!PT LDS RZ, [RZ] ;  /* 0x00000000fffff984 */ /* 0x000fe20000000800 */
[----:B------:R2:W-:Y:S06]  /*51e0*/  MEMBAR.ALL.CTA ;  /* 0x0000000000007992 */ /* 0x0005ec0000008000 */
[----:B--2---:R-:W2:Y:S01]  /*51f0*/  FENCE.VIEW.ASYNC.S ;  /* 0x00000000000073c6 */ /* 0x004ea20000000000 */
[----:B------:R-:W1:Y:S08]  /*5200*/  @!P1 LDC R14, c[0x0][0xb20] ;  /* 0x0002c800ff0e9b82 */ /* 0x000e700000000800 */
[----:B------:R-:W1:Y:S01]  /*5210*/  @!P1 LDC R9, c[0x0][0xb0c] ;  /* 0x0002c300ff099b82 */ /* 0x000e620000000800 */
[----:B--2---:R2:W-:Y:S01]  /*5220*/  SYNCS.ARRIVE.TRANS64.RED.A1T0 RZ, [R0+URZ], RZ ;  /* 0x000000ff00ff79a7 */ /* 0x0045e200081004ff */
[----:B---3--:R-:W-:Y:S04]  /*5230*/  LOP3.LUT P4, RZ, R18, 0x1, RZ, 0xc0, !PT ;  /* 0x0000000112ff7812 */ /* 0x008fe8000788c0ff */
[----:B------:R-:W-:Y:S09]  /*5240*/  P2R R190, PR, RZ, 0x10 ;  /* 0x00000010ffbe7803 */ /* 0x000ff20000000000 */
[----:B------:R-:W-:Y:S02]  /*5250*/  @P4 MOV R77, R16 ;  /* 0x00000010004d4202 */ /* 0x000fe40000000f00 */
[----:B------:R-:W-:Y:S01]  /*5260*/  @P4 LOP3.LUT R75, R17, 0xffff, RZ, 0xc0, !PT ;  /* 0x0000ffff114b4812 */ /* 0x000fe200078ec0ff */
[----:B--2-4-:R-:W-:Y:S06]  /*5270*/  @!P0 BRA `(.L_x_93) ;  /* 0x0000000000a48947 */ /* 0x014fec0003800000 */
[----:B------:R-:W-:Y:S01]  /*5280*/  IMAD.HI.U32 R23, R178, R71, RZ ;  /* 0x00000047b2177227 */ /* 0x000fe200078e00ff */
[----:B------:R-:W-:Y:S02]  /*5290*/  ISETP.NE.AND P0, PT, R70, 0x1, PT ;  /* 0x000000014600780c */ /* 0x000fe40003f05270 */
[----:B------:R-:W-:Y:S01]  /*52a0*/  ISETP.NE.AND P2, PT, R72, 0x1, PT ;  /* 0x000000014800780c */ /* 0x000fe20003f45270 */
[----:B------:R-:W-:Y:S01]  /*52b0*/  IMAD.HI.U32 R22, R177, R168, RZ ;  /* 0x000000a8b1167227 */ /* 0x000fe200078e00ff */
[----:B------:R-:W-:Y:S02]  /*52c0*/  SHF.R.U32.HI R23, RZ, R174, R23 ;  /* 0x000000aeff177219 */ /* 0x000fe40000011617 */
[----:B------:R-:W-:Y:S01]  /*52d0*/  ISETP.NE.AND P3, PT, R74, 0x1, PT ;  /* 0x000000014a00780c */ /* 0x000fe20003f65270 */
[----:B------:R-:W-:Y:S01]  /*52e0*/  IMAD.HI.U32 R26, R77, R168, RZ ;  /* 0x000000a84d1a7227 */ /* 0x000fe200078e00ff */
[----:B------:R-:W-:Y:S02]  /*52f0*/  SHF.R.U32.HI R22, RZ, R169, R22 ;  /* 0x000000a9ff167219 */ /* 0x000fe40000011616 */
[----:B------:R-:W-:Y:S01]  /*5300*/  SEL R3, R178, R23, !P0 ;  /* 0x00000017b2037207 */ /* 0x000fe20004000000 */
[----:B------:R-:W-:Y:S01]  /*5310*/  IMAD.HI.U32 R23, R75, R71, RZ ;  /* 0x000000474b177227 */ /* 0x000fe200078e00ff */
[----:B------:R-:W-:Y:S02]  /*5320*/  SEL R7, R177, R22, !P3 ;  /* 0x00000016b1077207 */ /* 0x000fe40005800000 */
[----:B------:R-:W-:Y:S01]  /*5330*/  SHF.R.U32.HI R26, RZ, R169, R26 ;  /* 0x000000a9ff1a7219 */ /* 0x000fe2000001161a */
[-C--:B------:R-:W-:Y:S04]  /*5340*/  IMAD.HI.U32 R22, R3, R68.reuse, RZ ;  /* 0x0000004403167227 */ /* 0x080fe800078e00ff */
[----:B------:R-:W-:Y:S01]  /*5350*/  IMAD.HI.U32 R24, R7, R68, RZ ;  /* 0x0000004407187227 */ /* 0x000fe200078e00ff */
[-C--:B------:R-:W-:Y:S02]  /*5360*/  @P2 SHF.R.U32.HI R3, RZ, R69.reuse, R22 ;  /* 0x00000045ff032219 */ /* 0x080fe40000011616 */
[----:B------:R-:W-:Y:S02]  /*5370*/  SHF.R.U32.HI R22, RZ, R174, R23 ;  /* 0x000000aeff167219 */ /* 0x000fe40000011617 */
[----:B------:R-:W-:Y:S01]  /*5380*/  @P2 SHF.R.U32.HI R7, RZ, R69, R24 ;  /* 0x00000045ff072219 */ /* 0x000fe20000011618 */
[C---:B------:R-:W-:Y:S01]  /*5390*/  IMAD R2, R72.reuse, R3, RZ ;  /* 0x0000000348027224 */ /* 0x040fe200078e02ff */
[----:B------:R-:W-:Y:S02]  /*53a0*/  SEL R5, R75, R22, !P0 ;  /* 0x000000164b057207 */ /* 0x000fe40004000000 */
[----:B------:R-:W-:Y:S01]  /*53b0*/  SEL R3, R77, R26, !P3 ;  /* 0x0000001a4d037207 */ /* 0x000fe20005800000 */
[----:B------:R-:W-:Y:S01]  /*53c0*/  IMAD R4, R72, R7, RZ ;  /* 0x0000000748047224 */ /* 0x000fe200078e02ff */
[C---:B------:R-:W-:Y:S01]  /*53d0*/  ISETP.GE.AND P0, PT, R5.reuse, R2, PT ;  /* 0x000000020500720c */ /* 0x040fe20003f06270 */
[----:B------:R-:W-:Y:S03]  /*53e0*/  IMAD.HI.U32 R6, R5, R68, RZ ;  /* 0x0000004405067227 */ /* 0x000fe600078e00ff */
[----:B------:R-:W-:Y:S01]  /*53f0*/  ISETP.GE.OR P0, PT, R3, R4, P0 ;  /* 0x000000040300720c */ /* 0x000fe20000706670 */
[----:B------:R-:W-:Y:S01]  /*5400*/  IMAD.MOV R4, RZ, RZ, -R3 ;  /* 0x000000ffff047224 */ /* 0x000fe200078e0a03 */
[-C--:B------:R-:W-:Y:S03]  /*5410*/  SHF.R.U32.HI R6, RZ, R69.reuse, R6 ;  /* 0x00000045ff067219 */ /* 0x080fe60000011606 */
[----:B------:R-:W-:Y:S01]  /*5420*/  IMAD R77, R74, R4, R77 ;  /* 0x000000044a4d7224 */ /* 0x000fe200078e024d */
[----:B------:R-:W-:Y:S05]  /*5430*/  SEL R15, R5, R6, !P2 ;  /* 0x00000006050f7207 */ /* 0x000fea0005000000 */
[----:B------:R-:W-:Y:S02]  /*5440*/  IMAD.MOV R6, RZ, RZ, -R15 ;  /* 0x000000ffff067224 */ /* 0x000fe400078e0a0f */
[C---:B------:R-:W-:Y:S04]  /*5450*/  @!P0 IMAD.HI.U32 R2, R3.reuse, R68, RZ ;  /* 0x0000004403028227 */ /* 0x040fe800078e00ff */
[----:B------:R-:W-:Y:S01]  /*5460*/  IMAD R6, R72, R6, R5 ;  /* 0x0000000648067224 */ /* 0x000fe200078e0205 */
[----:B------:R-:W-:Y:S04]  /*5470*/  @!P0 SHF.R.U32.HI R2, RZ, R69, R2 ;  /* 0x00000045ff028219 */ /* 0x000fe80000011602 */
[----:B------:R-:W-:Y:S02]  /*5480*/  @!P0 SEL R0, R3, R2, !P2 ;  /* 0x0000000203008207 */ /* 0x000fe40005000000 */
[----:B------:R-:W-:Y:S02]  /*5490*/  IADD3 R2, PT, PT, -R5, RZ, RZ ;  /* 0x000000ff05027210 */ /* 0x000fe40007ffe1ff */
[----:B------:R-:W-:Y:S01]  /*54a0*/  @!P0 IADD3 R8, PT, PT, R15, -R0, RZ ;  /* 0x800000000f088210 */ /* 0x000fe20007ffe0ff */
[----:B------:R-:W-:Y:S02]  /*54b0*/  @!P0 IMAD R0, R7, R6, R0 ;  /* 0x0000000607008224 */ /* 0x000fe400078e0200 */
[----:B------:R-:W-:Y:S02]  /*54c0*/  IMAD R75, R70, R2, R75 ;  /* 0x00000002464b7224 */ /* 0x000fe400078e024b */
[----:B------:R-:W-:Y:S02]  /*54d0*/  @!P0 IMAD R5, R8, R72, R3 ;  /* 0x0000004808058224 */ /* 0x000fe400078e0203 */
[----:B------:R-:W-:Y:S04]  /*54e0*/  @!P0 IMAD.MOV.U32 R3, RZ, RZ, R0 ;  /* 0x000000ffff038224 */ /* 0x000fe800078e0000 */
[----:B------:R-:W-:Y:S02]  /*54f0*/  IMAD R77, R3, R74, R77 ;  /* 0x0000004a034d7224 */ /* 0x000fe400078e024d */
[----:B------:R-:W-:Y:S07]  /*5500*/  IMAD R75, R5, R70, R75 ;  /* 0x00000046054b7224 */ /* 0x000fee00078e024b */
.L_x_93:
[----:B-1----:R-:W-:Y:S01]  /*5510*/  @!P1 ISETP.NE.AND P0, PT, R10, 0x1, PT ;  /* 0x000000010a00980c */ /* 0x002fe20003f05270 */
[----:B------:R-:W-:Y:S01]  /*5520*/  @!P1 IMAD.HI.U32 R0, R77, R12, RZ ;  /* 0x0000000c4d009227 */ /* 0x000fe200078e00ff */
[----:B------:R-:W-:Y:S01]  /*5530*/  @!P1 ISETP.NE.AND P2, PT, R9, 0x1, PT ;  /* 0x000000010900980c */ /* 0x000fe20003f45270 */
[----:B------:R-:W-:Y:S01]  /*5540*/  ULOP3.LUT UP0, URZ, UR48, 0x1b0, URZ, 0xc0, !UPT ;  /* 0x000001b030ff7892 */ /* 0x000fe2000f80c0ff */
[----:B------:R-:W-:Y:S01]  /*5550*/  R2UR UR42, R21 ;  /* 0x00000000152a72ca */ /* 0x000fe200000e0000 */
[----:B------:R-:W-:Y:S01]  /*5560*/  @!P1 IMAD.HI.U32 R3, R75, R11, RZ ;  /* 0x0000000b4b039227 */ /* 0x000fe200078e00ff */
[----:B------:R-:W-:Y:S02]  /*5570*/  @!P1 SHF.R.U32.HI R0, RZ, R13, R0 ;  /* 0x0000000dff009219 */ /* 0x000fe40000011600 */
[----:B------:R-:W-:Y:S01]  /*5580*/  R2UR UR41, R20 ;  /* 0x00000000142972ca */ /* 0x000fe200000e0000 */
[----:B------:R-:W-:Y:S01]  /*5590*/  VIADD R191, R191, 0x1 ;  /* 0x00000001bfbf7836 */ /* 0x000fe20000000000 */
[----:B------:R-:W-:Y:S02]  /*55a0*/  @!P1 SHF.R.U32.HI R2, RZ, R14, R3 ;  /* 0x0000000eff029219 */ /* 0x000fe40000011603 */
[----:B------:R-:W-:Y:S02]  /*55b0*/  @!P1 SEL R3, R77, R0, !P2 ;  /* 0x000000004d039207 */ /* 0x000fe40005000000 */
[----:B------:R-:W-:Y:S02]  /*55c0*/  @!P1 SEL R2, R75, R2, !P0 ;  /* 0x000000024b029207 */ /* 0x000fe40004000000 */
[----:B------:R-:W-:Y:S01]  /*55d0*/  @P4 SHF.R.U32.HI R179, RZ, 0x10, R17 ;  /* 0x00000010ffb34819 */ /* 0x000fe20000011611 */
[----:B------:R-:W-:Y:S02]  /*55e0*/  USHF.L.U32 UR42, UR42, 0x7, URZ ;  /* 0x000000072a2a7899 */ /* 0x000fe400080006ff */
[----:B------:R-:W-:Y:S02]  /*55f0*/  @!P1 IMAD.IADD R0, R2, 0x1, -R3 ;  /* 0x0000000102009824 */ /* 0x000fe400078e0a03 */
[----:B------:R-:W-:Y:S01]  /*5600*/  @!P1 IMAD.IADD R2, R3, 0x1, -R2 ;  /* 0x0000000103029824 */ /* 0x000fe200078e0a02 */
[----:B------:R-:W-:Y:S01]  /*5610*/  USHF.L.U32 UR41, UR41, 0x8, URZ ;  /* 0x0000000829297899 */ /* 0x000fe200080006ff */
[----:B------:R-:W-:Y:S02]  /*5620*/  @!P1 IMAD R77, R0, R9, R77 ;  /* 0x00000009004d9224 */ /* 0x000fe400078e024d */
[----:B------:R-:W-:Y:S01]  /*5630*/  @!P1 IMAD R75, R2, R10, R75 ;  /* 0x0000000a024b9224 */ /* 0x000fe200078e024b */
[----:B------:R-:W-:Y:S08]  /*5640*/  BRA.U !UP0, `(.L_x_94) ;  /* 0x0000000108407547 */ /* 0x000ff0000b800000 */
[----:B------:R-:W1:Y:S01]  /*5650*/  LDCU.64 UR8, c[0x4][0x88] ;  /* 0x01001100ff0877ac */ /* 0x000e620008000a00 */
[----:B------:R-:W-:Y:S01]  /*5660*/  MOV R3, 0x0 ;  /* 0x0000000000037802 */ /* 0x000fe20000000f00 */
[----:B------:R-:W-:Y:S02]  /*5670*/  HFMA2 R12, -RZ, RZ, 0, 5.9604644775390625e-08 ;  /* 0x00000001ff0c7431 */ /* 0x000fe400000001ff */
[----:B------:R-:W-:Y:S02]  /*5680*/  IMAD.MOV.U32 R8, RZ, RZ, 0x70 ;  /* 0x00000070ff087424 */ /* 0x000fe400078e00ff */
[----:B------:R-:W-:Y:S01]  /*5690*/  IMAD.MOV.U32 R13, RZ, RZ, RZ ;  /* 0x000000ffff0d7224 */ /* 0x000fe200078e00ff */
[----:B------:R-:W2:Y:S01]  /*56a0*/  LDCU.64 UR6, c[0x4][0x90] ;  /* 0x01001200ff0677ac */ /* 0x000ea20008000a00 */
[----:B------:R-:W3:Y:S01]  /*56b0*/  LDC.64 R2, c[0x4][R3] ;  /* 0x0100000003027b82 */ /* 0x000ee20000000a00 */
[----:B------:R-:W4:Y:S01]  /*56c0*/  LDCU.64 UR4, c[0x4][0x8] ;  /* 0x01000100ff0477ac */ /* 0x000f220008000a00 */
[----:B-1----:R-:W-:Y:S01]  /*56d0*/  MOV R5, UR9 ;  /* 0x0000000900057c02 */ /* 0x002fe20008000f00 */
[----:B------:R-:W-:Y:S01]  /*56e0*/  IMAD.U32 R4, RZ, RZ, UR8 ;  /* 0x00000008ff047e24 */ /* 0x000fe2000f8e00ff */
[----:B--2---:R-:W-:Y:S01]  /*56f0*/  MOV R7, UR7 ;  /* 0x0000000700077c02 */ /* 0x004fe20008000f00 */
[----:B------:R-:W-:Y:S01]  /*5700*/  IMAD.U32 R6, RZ, RZ, UR6 ;  /* 0x00000006ff067e24 */ /* 0x000fe2000f8e00ff */
[----:B----4-:R-:W-:Y:S01]  /*5710*/  MOV R11, UR5 ;  /* 0x00000005000b7c02 */ /* 0x010fe20008000f00 */
[----:B------:R-:W-:Y:S02]  /*5720*/  IMAD.U32 R10, RZ, RZ, UR4 ;  /* 0x00000004ff0a7e24 */ /* 0x000fe4000f8e00ff */
[----:B------:R-:W-:Y:S07]  /*5730*/  LEPC R20, `(.L_x_94) ;  /* 0x000000001014794e */ /* 0x000fee0000000000 */
[----:B---3-5:R-:W-:Y:S05]  /*5740*/  CALL.ABS.NOINC R2 ;  /* 0x0000000002007343 */ /* 0x028fea0003c00000 */
.L_x_94:
[----:B------:R-:W-:Y:S01]  /*5750*/  LOP3.LUT P0, RZ, R188, 0x1b0, RZ, 0xc0, !PT ;  /* 0x000001b0bcff7812 */ /* 0x000fe2000780c0ff */
[----:B------:R-:W-:Y:S11]  /*5760*/  BSSY.RECONVERGENT B6, `(.L_x_95) ;  /* 0x0000013000067945 */ /* 0x000ff60003800200 */
[----:B------:R-:W-:Y:S01]  /*5770*/  @!UPT UIADD3 URZ, UPT, UPT, URZ, URZ, URZ ;  /* 0x000000fffffff290 */ /* 0x000fe2000fffe0ff */
[----:B------:R-:W-:Y:S05]  /*5780*/  @!P0 BRA `(.L_x_96) ;  /* 0x0000000000408947 */ /* 0x000fea0003800000 */
        /* <DEDUP_REMOVED lines=16> */
.L_x_96:
[----:B------:R-:W-:Y:S05]  /*5890*/  BSYNC.RECONVERGENT B6 ;  /* 0x0000000000067941 */ /* 0x000fea0003800200 */
.L_x_95:
[----:B------:R-:W-:Y:S01]  /*58a0*/  ISETP.NE.U32.AND P4, PT, R166, RZ, PT ;  /* 0x000000ffa600720c */ /* 0x000fe20003f85070 */
[----:B------:R-:W-:Y:S01]  /*58b0*/  UISETP.NE.AND UP2, UPT, UR50, URZ, UPT ;  /* 0x000000ff3200728c */ /* 0x000fe2000bf45270 */
[----:B------:R-:W-:Y:S01]  /*58c0*/  ISETP.NE.U32.AND P2, PT, RZ, UR38, PT ;  /* 0x00000026ff007c0c */ /* 0x000fe2000bf45070 */
[----:B------:R-:W-:Y:S01]  /*58d0*/  UISETP.NE.U32.AND UP1, UPT, UR44, URZ, UPT ;  /* 0x000000ff2c00728c */ /* 0x000fe2000bf25070 */
[----:B------:R-:W-:Y:S01]  /*58e0*/  ISETP.NE.AND.EX P4, PT, R167, RZ, PT, P4 ;  /* 0x000000ffa700720c */ /* 0x000fe20003f85340 */
[----:B------:R-:W-:Y:S01]  /*58f0*/  UPLOP3.LUT UP0, UPT, UPT, UPT, UPT, 0x40, 0x4 ;  /* 0x000000000004789c */ /* 0x000fe20003f0e870 */
[----:B------:R-:W-:Y:S01]  /*5900*/  ISETP.NE.AND.EX P2, PT, RZ, UR39, PT, P2 ;  /* 0x00000027ff007c0c */ /* 0x000fe2000bf45320 */
[----:B------:R-:W-:Y:S01]  /*5910*/  UISETP.NE.AND.EX UP1, UPT, UR45, URZ, UPT, UP1 ;  /* 0x000000ff2d00728c */ /* 0x000fe2000bf25310 */
[----:B------:R-:W-:Y:S04]  /*5920*/  PLOP3.LUT P1, PT, PT, PT, UP2, 0x80, 0x8 ;  /* 0x000000000008781c */ /* 0x000fe80003f2f028 */
[----:B------:R-:W-:Y:S06]  /*5930*/  @UP2 UPLOP3.LUT UP0, UPT, UPT, UPT, UP1, 0x80, 0x8 ;  /* 0x000000000008289c */ /* 0x000fec0003f0f010 */
[----:B------:R-:W-:Y:S01]  /*5940*/  PLOP3.LUT P0, PT, PT, PT, UP0, 0x80, 0x8 ;  /* 0x000000000008781c */ /* 0x000fe20003f0f008 */
[----:B------:R-:W-:Y:S01]  /*5950*/  @!UPT UIADD3 URZ, UPT, UPT, URZ, URZ, URZ ;  /* 0x000000fffffff290 */ /* 0x000fe2000fffe0ff */
[----:B------:R-:W-:Y:S11]  /*5960*/  BRA.U !UP1, `(.L_x_97) ;  /* 0x0000000109387547 */ /* 0x000ff6000b800000 */
[----:B------:R-:W-:Y:S01]  /*5970*/  UISETP.NE.U32.AND UP0, UPT, UR38, URZ, UPT ;  /* 0x000000ff2600728c */ /* 0x000fe2000bf05070 */
[----:B------:R-:W-:Y:S02]  /*5980*/  HFMA2 R0, -RZ, RZ, 0, 5.9604644775390625e-08 ;  /* 0x00000001ff007431 */ /* 0x000fe400000001ff */
[----:B------:R-:W-:Y:S01]  /*5990*/  IMAD.MOV.U32 R171, RZ, RZ, 0x1 ;  /* 0x00000001ffab7424 */ /* 0x000fe200078e00ff */
[----:B------:R-:W-:Y:S06]  /*59a0*/  UISETP.NE.AND.EX UP0, UPT, UR39, URZ, UPT, UP0 ;  /* 0x000000ff2700728c */ /* 0x000fec000bf05300 */
[----:B------:R-:W-:Y:S05]  /*59b0*/  PLOP3.LUT P3, PT, PT, PT, UP0, 0x80, 0x8 ;  /* 0x000000000008781c */ /* 0x000fea0003f6f008 */
[----:B------:R-:W1:Y:S01]  /*59c0*/  @UP0 LDCU.64 UR6, c[0x0][0x888] ;  /* 0x00011100ff0607ac */ /* 0x000e620008000a00 */
[----:B------:R-:W-:Y:S07]  /*59d0*/  @UP0 UIMAD UR4, UR36, UR44, URZ ;  /* 0x0000002c240402a4 */ /* 0x000fee000f8e02ff */
[----:B------:R-:W-:Y:S01]  /*59e0*/  @!P3 PRMT R171, R0, 0x7610, R171 ;  /* 0x0000761000abb816 */ /* 0x000fe200000000ab */
[----:B-1----:R-:W-:Y:S03]  /*59f0*/  @UP0 UIMAD.WIDE UR6, UR4, 0x4, UR6 ;  /* 0x00000004040608a5 */ /* 0x002fe6000f8e0206 */
[----:B------:R-:W1:Y:S03]  /*5a00*/  @!UP0 LDCU UR4, c[0x0][0x880] ;  /* 0x00011000ff0487ac */ /* 0x000e660008000800 */
[----:B------:R-:W-:Y:S01]  /*5a10*/  IMAD.U32 R2, RZ, RZ, UR6 ;  /* 0x00000006ff027e24 */ /* 0x000fe2000f8e00ff */
[----:B------:R-:W-:Y:S05]  /*5a20*/  MOV R3, UR7 ;  /* 0x0000000700037c02 */ /* 0x000fea0008000f00 */
[----:B-----5:R2:W5:Y:S02]  /*5a30*/  @P3 LDG.E R81, desc[UR46][R2.64] ;  /* 0x0000002e02513981 */ /* 0x020564000c1e1900 */
[----:B-12---:R-:W-:Y:S02]  /*5a40*/  @!P3 IMAD.U32 R81, RZ, RZ, UR4 ;  /* 0x00000004ff51be24 */ /* 0x006fe4000f8e00ff */
.L_x_97:
[----:B------:R-:W-:Y:S05]  /*5a50*/  @!P4 BRA `(.L_x_98) ;  /* 0x000000000020c947 */ /* 0x000fea0003800000 */
[----:B------:R-:W-:Y:S04]  /*5a60*/  ISETP.NE.U32.AND P3, PT, R164, RZ, PT ;  /* 0x000000ffa400720c */ /* 0x000fe80003f65070 */
[----:B------:R-:W-:Y:S11]  /*5a70*/  ISETP.NE.AND.EX P3, PT, R165, RZ, PT, P3 ;  /* 0x000000ffa500720c */ /* 0x000ff60003f65330 */
[----:B------:R-:W-:Y:S02]  /*5a80*/  @!UPT UIADD3 URZ, UPT, UPT, URZ, URZ, URZ ;  /* 0x000000fffffff290 */ /* 0x000fe4000fffe0ff */
[----:B------:R-:W1:Y:S01]  /*5a90*/  @P3 LDC.64 R2, c[0x0][0x8a8] ;  /* 0x00022a00ff023b82 */ /* 0x000e620000000a00 */
[----:B------:R-:W-:Y:S04]  /*5aa0*/  @P3 IMAD R0, R166, UR36, RZ ;  /* 0x00000024a6003c24 */ /* 0x000fe8000f8e02ff */
[----:B-1----:R-:W-:Y:S05]  /*5ab0*/  @P3 IMAD.WIDE R2, R0, 0x4, R2 ;  /* 0x0000000400023825 */ /* 0x002fea00078e0202 */
[----:B-----5:R1:W5:Y:S02]  /*5ac0*/  @P3 LDG.E R78, desc[UR46][R2.64] ;  /* 0x0000002e024e3981 */ /* 0x020364000c1e1900 */
[----:B-1----:R-:W2:Y:S02]  /*5ad0*/  @!P3 LDC R78, c[0x0][0x8a0] ;  /* 0x00022800ff4ebb82 */ /* 0x002ea40000000800 */
.L_x_98:
[----:B-----5:R-:W-:Y:S01]  /*5ae0*/  FSETP.NEU.AND P4, PT, R81, RZ, PT ;  /* 0x000000ff5100720b */ /* 0x020fe20003f8d000 */
[----:B------:R-:W-:Y:S01]  /*5af0*/  BSSY B1, `(.L_x_99) ;  /* 0x0000047000017945 */ /* 0x000fe20003800000 */
[----:B------:R-:W-:Y:S01]  /*5b00*/  SEL R5, RZ, 0xffffffff, P2 ;  /* 0xffffffffff057807 */ /* 0x000fe20001000000 */
[----:B------:R-:W-:Y:S01]  /*5b10*/  IMAD.MOV.U32 R196, RZ, RZ, 0x1 ;  /* 0x00000001ffc47424 */ /* 0x000fe200078e00ff */
[----:B------:R-:W-:Y:S01]  /*5b20*/  LOP3.LUT P3, RZ, R171, 0xff, RZ, 0xc0, !PT ;  /* 0x000000ffabff7812 */ /* 0x000fe2000786c0ff */
[C---:B------:R-:W-:Y:S01]  /*5b30*/  IMAD R80, R76.reuse, 0x100, R79 ;  /* 0x000001004c507824 */ /* 0x040fe200078e024f */
[----:B------:R-:W-:Y:S02]  /*5b40*/  @P1 SEL R0, RZ, 0xffffffff, P4 ;  /* 0xffffffffff001807 */ /* 0x000fe40002000000 */
[----:B------:R-:W-:Y:S02]  /*5b50*/  CS2R R162, SRZ ;  /* 0x0000000000a27805 */ /* 0x000fe4000001ff00 */
[----:B------:R-:W-:Y:S02]  /*5b60*/  LEA R3, R181, UR49, 0x3 ;  /* 0x00000031b5037c11 */ /* 0x000fe4000f8e18ff */
[----:B------:R-:W-:Y:S02]  /*5b70*/  CS2R R160, SRZ ;  /* 0x0000000000a07805 */ /* 0x000fe4000001ff00 */
[----:B------:R-:W-:Y:S02]  /*5b80*/  @P0 SEL R0, R5, R0, !P3 ;  /* 0x0000000005000207 */ /* 0x000fe40005800000 */
[----:B------:R-:W-:Y:S02]  /*5b90*/  CS2R R158, SRZ ;  /* 0x00000000009e7805 */ /* 0x000fe4000001ff00 */
[----:B------:R-:W-:Y:S02]  /*5ba0*/  LEA R193, R76, UR49, 0x3 ;  /* 0x000000314cc17c11 */ /* 0x000fe4000f8e18ff */
[----:B------:R-:W-:Y:S02]  /*5bb0*/  CS2R R156, SRZ ;  /* 0x00000000009c7805 */ /* 0x000fe4000001ff00 */
[----:B------:R-:W-:Y:S02]  /*5bc0*/  @P1 LOP3.LUT R0, R0, 0x1, RZ, 0xc0, !PT ;  /* 0x0000000100001812 */ /* 0x000fe400078ec0ff */
[----:B------:R-:W-:Y:S02]  /*5bd0*/  CS2R R154, SRZ ;  /* 0x00000000009a7805 */ /* 0x000fe4000001ff00 */
[----:B------:R-:W-:Y:S02]  /*5be0*/  SHF.L.U32 R2, R183, 0x1f, RZ ;  /* 0x0000001fb7027819 */ /* 0x000fe400000006ff */
[----:B------:R-:W-:Y:S02]  /*5bf0*/  CS2R R152, SRZ ;  /* 0x0000000000987805 */ /* 0x000fe4000001ff00 */
[----:B------:R-:W-:Y:S02]  /*5c00*/  ISETP.NE.U32.OR P6, PT, R0, 0x1, !P1 ;  /* 0x000000010000780c */ /* 0x000fe40004fc5470 */
[----:B------:R-:W-:Y:S02]  /*5c10*/  CS2R R150, SRZ ;  /* 0x0000000000967805 */ /* 0x000fe4000001ff00 */
[----:B------:R-:W-:Y:S02]  /*5c20*/  PLOP3.LUT P2, PT, PT, PT, UP1, 0x80, 0x8 ;  /* 0x000000000008781c */ /* 0x000fe40003f4f018 */
[----:B------:R-:W-:Y:S02]  /*5c30*/  CS2R R148, SRZ ;  /* 0x0000000000947805 */ /* 0x000fe4000001ff00 */
[----:B------:R-:W-:Y:S02]  /*5c40*/  SEL R0, RZ, 0xffffffff, P4 ;  /* 0xffffffffff007807 */ /* 0x000fe40002000000 */
[----:B------:R-:W-:Y:S03]  /*5c50*/  P2R R198, PR, RZ, 0x40 ;  /* 0x00000040ffc67803 */ /* 0x000fe60000000000 */
[----:B------:R-:W-:Y:S04]  /*5c60*/  @P6 SHF.L.U32 R4, R180, 0x1f, RZ ;  /* 0x0000001fb4046819 */ /* 0x000fe800000006ff */
[----:B------:R-:W-:Y:S01]  /*5c70*/  @P2 SEL R0, R5, R0, !P3 ;  /* 0x0000000005002207 */ /* 0x000fe20005800000 */
[----:B------:R-:W1:Y:S03]  /*5c80*/  @P6 SYNCS.PHASECHK.TRANS64.TRYWAIT P1, [R3+URZ+0xe0], R4 ;  /* 0x0000e004030065a7 */ /* 0x000e6600080211ff */
[----:B------:R-:W-:Y:S04]  /*5c90*/  LOP3.LUT R0, R0, 0x1, RZ, 0xc0, !PT ;  /* 0x0000000100007812 */ /* 0x000fe800078ec0ff */
[----:B------:R-:W-:Y:S04]  /*5ca0*/  ISETP.NE.U32.AND P5, PT, R0, 0x1, PT ;  /* 0x000000010000780c */ /* 0x000fe80003fa5070 */
[----:B------:R-:W-:Y:S01]  /*5cb0*/  P2R R197, PR, RZ, 0x20 ;  /* 0x00000020ffc57803 */ /* 0x000fe20000000000 */
[----:B------:R3:W4:Y:S01]  /*5cc0*/  SYNCS.PHASECHK.TRANS64.TRYWAIT P0, [R193+URZ+0x150], R2 ;  /* 0x00015002c10075a7 */ /* 0x00072200080011ff */
[----:B-1----:R-:W-:Y:S01]  /*5cd0*/  @P6 SEL R196, RZ, 0x1, !P1 ;  /* 0x00000001ffc46807 */ /* 0x002fe20004800000 */
[----:B---3--:R-:W-:Y:S06]  /*5ce0*/  @!P6 BRA `(.L_x_100) ;  /* 0x00000000009ce947 */ /* 0x008fec0003800000 */
[----:B------:R-:W-:Y:S01]  /*5cf0*/  @P5 IMAD R6, R181, 0x2000, R186 ;  /* 0x00002000b5065824 */ /* 0x000fe200078e02ba */
[----:B------:R-:W-:Y:S01]  /*5d00*/  ISETP.NE.AND P1, PT, R196, RZ, PT ;  /* 0x000000ffc400720c */ /* 0x000fe20003f25270 */
[----:B------:R-:W-:Y:S01]  /*5d10*/  BSSY B0, `(.L_x_101) ;  /* 0x0000010000007945 */ /* 0x000fe20003800000 */
[----:B------:R-:W-:Y:S01]  /*5d20*/  CS2R R150, SRZ ;  /* 0x0000000000967805 */ /* 0x000fe2000001ff00 */
[--C-:B------:R-:W-:Y:S01]  /*5d30*/  @P5 IMAD R7, R187, -0x10, R6.reuse ;  /* 0xfffffff0bb075824 */ /* 0x100fe200078e0206 */
[----:B------:R-:W-:Y:S01]  /*5d40*/  CS2R R148, SRZ ;  /* 0x0000000000947805 */ /* 0x000fe2000001ff00 */
[----:B------:R-:W-:Y:S01]  /*5d50*/  @P5 IMAD R5, R185, -0x10, R6 ;  /* 0xfffffff0b9055824 */ /* 0x000fe200078e0206 */
[----:B------:R-:W-:Y:S01]  /*5d60*/  CS2R R158, SRZ ;  /* 0x00000000009e7805 */ /* 0x000fe2000001ff00 */
[----:B------:R-:W-:Y:S01]  /*5d70*/  @P5 IMAD R4, R184, 0x10, R7 ;  /* 0x00000010b8045824 */ /* 0x000fe200078e0207 */
[----:B------:R-:W-:Y:S02]  /*5d80*/  CS2R R156, SRZ ;  /* 0x00000000009c7805 */ /* 0x000fe4000001ff00 */
[----:B------:R-:W-:Y:S02]  /*5d90*/  CS2R R154, SRZ ;  /* 0x00000000009a7805 */ /* 0x000fe4000001ff00 */
[----:B------:R-:W-:Y:S02]  /*5da0*/  CS2R R152, SRZ ;  /* 0x0000000000987805 */ /* 0x000fe4000001ff00 */
[----:B------:R-:W-:Y:S02]  /*5db0*/  CS2R R162, SRZ ;  /* 0x0000000000a27805 */ /* 0x000fe4000001ff00 */
[----:B------:R-:W-:Y:S01]  /*5dc0*/  CS2R R160, SRZ ;  /* 0x0000000000a07805 */ /* 0x000fe2000001ff00 */
[----:B------:R-:W-:Y:S06]  /*5dd0*/  @P1 BRA `(.L_x_102) ;  /* 0x00000000000c1947 */ /* 0x000fec0003800000 */
[----:B------:R-:W-:Y:S04]  /*5de0*/  SHF.L.U32 R0, R180, 0x1f, RZ ;  /* 0x0000001fb4007819 */ /* 0x000fe800000006ff */
[----:B------:R-:W1:Y:S02]  /*5df0*/  SYNCS.PHASECHK.TRANS64.TRYWAIT P1, [R3+URZ+0xe0], R0 ;  /* 0x0000e000030075a7 */ /* 0x000e6400080211ff */
[----:B-1----:R-:W-:Y:S05]  /*5e00*/  @!P1 BRA `(.L_x_103) ;  /* 0x0000006400249947 */ /* 0x002fea0003800000 */
.L_x_102:
[----:B------:R-:W-:Y:S05]  /*5e10*/  BSYNC B0 ;  /* 0x0000000000007941 */ /* 0x000fea0003800000 */
.L_x_101:
[----:B------:R-:W-:Y:S01]  /*5e20*/  ISETP.NE.AND P1, PT, R197, RZ, PT ;  /* 0x000000ffc500720c */ /* 0x000fe20003f25270 */
[----:B-1----:R-:W-:Y:S02]  /*5e30*/  VIADD R3, R3, 0x100 ;  /* 0x0000010003037836 */ /* 0x002fe40000000000 */
[----:B------:R-:W-:Y:S02]  /*5e40*/  IMAD.U32 R0, RZ, RZ, UR37 ;  /* 0x00000025ff007e24 */ /* 0x000fe4000f8e00ff */
[----:B------:R-:W-:Y:S03]  /*5e50*/  VIADD R181, R181, 0x1 ;  /* 0x00000001b5b57836 */ /* 0x000fe60000000000 */
[----:B------:R-:W-:Y:S05]  /*5e60*/  PRMT R0, R0, 0x654, R3 ;  /* 0x0000065400007816 */ /* 0x000fea0000000003 */
[----:B------:R1:W3:Y:S04]  /*5e70*/  @P1 LDS.128 R148, [R6] ;  /* 0x0000000006941984 */ /* 0x0002e80000000c00 */
[----:B------:R1:W1:Y:S04]  /*5e80*/  @P1 LDS.128 R156, [R5+0x20] ;  /* 0x00002000059c1984 */ /* 0x0002680000000c00 */
[----:B------:R1:W1:Y:S04]  /*5e90*/  @P1 LDS.128 R152, [R7+0x10] ;  /* 0x0000100007981984 */ /* 0x0002680000000c00 */
[----:B------:R1:W1:Y:S01]  /*5ea0*/  @P1 LDS.128 R160, [R4+0x10] ;  /* 0x0000100004a01984 */ /* 0x0002620000000c00 */
[C---:B------:R-:W-:Y:S01]  /*5eb0*/  ISETP.NE.AND P1, PT, R181.reuse, 0x4, PT ;  /* 0x00000004b500780c */ /* 0x040fe20003f25270 */
[----:B------:R-:W-:Y:S01]  /*5ec0*/  @!PT LDS RZ, [RZ] ;  /* 0x00000000fffff984 */ /* 0x000fe20000000800 */
[----:B------:R-:W-:Y:S01]  /*5ed0*/  @!PT LDS RZ, [RZ] ;  /* 0x00000000fffff984 */ /* 0x000fe20000000800 */
[----:B------:R-:W-:Y:S01]  /*5ee0*/  @!PT LDS RZ, [RZ] ;  /* 0x00000000fffff984 */ /* 0x000fe20000000800 */
[----:B------:R-:W-:Y:S01]  /*5ef0*/  @!PT LDS RZ, [RZ] ;  /* 0x00000000fffff984 */ /* 0x000fe20000000800 */
[----:B------:R5:W-:Y:S06]  /*5f00*/  MEMBAR.ALL.CTA ;  /* 0x0000000000007992 */ /* 0x000bec0000008000 */
[----:B-----5:R-:W5:Y:S01]  /*5f10*/  FENCE.VIEW.ASYNC.S ;  /* 0x00000000000073c6 */ /* 0x020f620000000000 */
[----:B------:R-:W-:Y:S02]  /*5f20*/  SEL R3, RZ, 0x1, P1 ;  /* 0x00000001ff037807 */ /* 0x000fe40000800000 */
[----:B------:R-:W-:Y:S02]  /*5f30*/  SEL R181, R181, RZ, P1 ;  /* 0x000000ffb5b57207 */ /* 0x000fe40000800000 */
[----:B------:R-:W-:Y:S01]  /*5f40*/  LOP3.LUT R180, R180, R3, RZ, 0x3c, !PT ;  /* 0x00000003b4b47212 */ /* 0x000fe200078e3cff */
[----:B-----5:R1:W-:Y:S06]  /*5f50*/  SYNCS.ARRIVE.TRANS64.RED.A1T0 RZ, [R0+URZ], RZ ;  /* 0x000000ff00ff79a7 */ /* 0x0203ec00081004ff */
.L_x_100:
[----:B------:R-:W-:Y:S05]  /*5f60*/  BSYNC B1 ;  /* 0x0000000000017941 */ /* 0x000fea0003800000 */
.L_x_99:
[----:B-1----:R-:W-:Y:S04]  /*5f70*/  SHF.R.U32.HI R0, RZ, 0x15, R80 ;  /* 0x00000015ff007819 */ /* 0x002fe80000011650 */
[----:B------:R-:W-:Y:S01]  /*5f80*/  LOP3.LUT P1, RZ, R0, 0x3, R173, 0x48, !PT ;  /* 0x0000000300ff7812 */ /* 0x000fe200078248ad */
[----:B------:R-:W-:Y:S01]  /*5f90*/  @!UPT UIADD3 URZ, UPT, UPT, URZ, URZ, URZ ;  /* 0x000000fffffff290 */ /* 0x000fe2000fffe0ff */
[----:B----4-:R-:W-:Y:S11]  /*5fa0*/  @P0 BRA `(.L_x_104) ;  /* 0x0000000000080947 */ /* 0x010ff60003800000 */
[----:B------:R-:W1:Y:S02]  /*5fb0*/  SYNCS.PHASECHK.TRANS64.TRYWAIT P0, [R193+URZ+0x150], R2 ;  /* 0x00015002c10075a7 */ /* 0x000e6400080011ff */
[----:B-1----:R-:W-:Y:S05]  /*5fc0*/  @!P0 BRA `(.L_x_105) ;  /* 0x0000006000c88947 */ /* 0x002fea0003800000 */
.L_x_104:
[----:B------:R-:W-:Y:S04]  /*5fd0*/  BSSY.RECONVERGENT B6, `(.L_x_106) ;  /* 0x0000012000067945 */ /* 0x000fe80003800200 */
[----:B------:R-:W-:Y:S05]  /*5fe0*/  @!P1 BRA `(.L_x_107) ;  /* 0x0000000000409947 */ /* 0x000fea0003800000 */
[----:B------:R-:W4:Y:S01]  /*5ff0*/  LDCU.64 UR8, c[0x4][0x78] ;  /* 0x01000f00ff0877ac */ /* 0x000f220008000a00 */
[----:B------:R-:W-:Y:S01]  /*6000*/  MOV R3, 0x0 ;  /* 0x0000000000037802 */ /* 0x000fe20000000f00 */
[----:B------:R-:W-:Y:S02]  /*6010*/  HFMA2 R12, -RZ, RZ, 0, 5.9604644775390625e-08 ;  /* 0x00000001ff0c7431 */ /* 0x000fe400000001ff */
[----:B------:R-:W-:Y:S02]  /*6020*/  IMAD.MOV.U32 R8, RZ, RZ, 0x192 ;  /* 0x00000192ff087424 */ /* 0x000fe400078e00ff */
[----:B------:R-:W-:Y:S01]  /*6030*/  IMAD.MOV.U32 R13, RZ, RZ, RZ ;  /* 0x000000ffff0d7224 */ /* 0x000fe200078e00ff */
[----:B------:R-:W5:Y:S01]  /*6040*/  LDCU.64 UR6, c[0x4][0x80] ;  /* 0x01001000ff0677ac */ /* 0x000f620008000a00 */
[----:B-1----:R-:W1:Y:S01]  /*6050*/  LDC.64 R2, c[0x4][R3] ;  /* 0x0100000003027b82 */ /* 0x002e620000000a00 */
[----:B------:R-:W2:Y:S01]  /*6060*/  LDCU.64 UR4, c[0x4][0x18] ;  /* 0x01000300ff0477ac */ /* 0x000ea20008000a00 */
[----:B----4-:R-:W-:Y:S01]  /*6070*/  MOV R5, UR9 ;  /* 0x0000000900057c02 */ /* 0x010fe20008000f00 */
[----:B------:R-:W-:Y:S01]  /*6080*/  IMAD.U32 R4, RZ, RZ, UR8 ;  /* 0x00000008ff047e24 */ /* 0x000fe2000f8e00ff */
[----:B-----5:R-:W-:Y:S01]  /*6090*/  MOV R7, UR7 ;  /* 0x0000000700077c02 */ /* 0x020fe20008000f00 */
[----:B------:R-:W-:Y:S01]  /*60a0*/  IMAD.U32 R6, RZ, RZ, UR6 ;  /* 0x00000006ff067e24 */ /* 0x000fe2000f8e00ff */
[----:B--2---:R-:W-:Y:S01]  /*60b0*/  MOV R11, UR5 ;  /* 0x00000005000b7c02 */ /* 0x004fe20008000f00 */
[----:B------:R-:W-:Y:S02]  /*60c0*/  IMAD.U32 R10, RZ, RZ, UR4 ;  /* 0x00000004ff0a7e24 */ /* 0x000fe4000f8e00ff */
[----:B------:R-:W-:Y:S07]  /*60d0*/  LEPC R20, `(.L_x_107) ;  /* 0x000000001014794e */ /* 0x000fee0000000000 */
[----:B-1-3--:R-:W-:Y:S05]  /*60e0*/  CALL.ABS.NOINC R2 ;  /* 0x0000000002007343 */ /* 0x00afea0003c00000 */
.L_x_107:
[----:B------:R-:W-:Y:S05]  /*60f0*/  BSYNC.RECONVERGENT B6 ;  /* 0x0000000000067941 */ /* 0x000fea0003800200 */
.L_x_106:
[-C--:B---3--:R-:W-:Y:S01]  /*6100*/  F2FP.F16.E4M3.UNPACK_B R83, R148.reuse ;  /* 0x00000094ff53723e */ /* 0x088fe200020006ff */
[----:B------:R-:W-:Y:S05]  /*6110*/  WARPSYNC.ALL ;  /* 0x0000000000007948 */ /* 0x000fea0003800000 */
[----:B------:R-:W-:Y:S01]  /*6120*/  R2UR UR4, R80 ;  /* 0x00000000500472ca */ /* 0x000fe200000e0000 */
[--C-:B------:R-:W-:Y:S01]  /*6130*/  HADD2.F32 R82, -RZ, R83.reuse.H0_H0 ;  /* 0x20000053ff527230 */ /* 0x100fe20000004100 */
[----:B------:R-:W-:Y:S01]  /*6140*/  F2FP.F16.E4M3.UNPACK_B R85, R148.H1 ;  /* 0x00000094ff55723e */ /* 0x000fe200030006ff */
[----:B------:R-:W-:Y:S01]  /*6150*/  HADD2.F32 R83, -RZ, R83.H1_H1 ;  /* 0x30000053ff537230 */ /* 0x000fe20000004100 */
[-C--:B------:R-:W-:Y:S01]  /*6160*/  F2FP.F16.E4M3.UNPACK_B R87, R149.reuse ;  /* 0x00000095ff57723e */ /* 0x080fe200020006ff */
[----:B------:R-:W-:Y:S01]  /*6170*/  BSSY.RECONVERGENT B0, `(.L_x_108) ;  /* 0x000011d000007945 */ /* 0x000fe20003800200 */
[----:B------:R-:W-:Y:S01]  /*6180*/  F2FP.F16.E4M3.UNPACK_B R89, R149.H1 ;  /* 0x00000095ff59723e */ /* 0x000fe200030006ff */
[----:B------:R-:W-:Y:S01]  /*6190*/  HADD2.F32 R84, -RZ, R85.H0_H0 ;  /* 0x20000055ff547230 */ /* 0x000fe20000004100 */
[-C--:B------:R-:W-:Y:S01]  /*61a0*/  F2FP.F16.E4M3.UNPACK_B R91, R150.reuse ;  /* 0x00000096ff5b723e */ /* 0x080fe200020006ff */
[----:B------:R-:W-:Y:S01]  /*61b0*/  HADD2.F32 R88, -RZ, R87.H1_H1 ;  /* 0x30000057ff587230 */ /* 0x000fe20000004100 */
[----:B------:R-:W-:Y:S01]  /*61c0*/  F2FP.F16.E4M3.UNPACK_B R93, R150.H1 ;  /* 0x00000096ff5d723e */ /* 0x000fe200030006ff */
[----:B------:R-:W-:Y:S01]  /*61d0*/  HADD2.F32 R86, -RZ, R85.H1_H1 ;  /* 0x30000055ff567230 */ /* 0x000fe20000004100 */
[-C--:B------:R-:W-:Y:S01]  /*61e0*/  F2FP.F16.E4M3.UNPACK_B R95, R151.reuse ;  /* 0x00000097ff5f723e */ /* 0x080fe200020006ff */
[----:B------:R-:W2:Y:S01]  /*61f0*/  LDTM.x64 R4, tmem[UR4] ;  /* 0x00000004000479ee */ /* 0x000ea20008340000 */
[----:B------:R-:W-:Y:S01]  /*6200*/  F2FP.F16.E4M3.UNPACK_B R97, R151.H1 ;  /* 0x00000097ff61723e */ /* 0x000fe200030006ff */
[----:B------:R-:W-:Y:S01]  /*6210*/  HADD2.F32 R85, -RZ, R87.H0_H0 ;  /* 0x20000057ff557230 */ /* 0x000fe20000004100 */
[-C--:B------:R-:W-:Y:S01]  /*6220*/  F2FP.F16.E4M3.UNPACK_B R99, R152.reuse ;  /* 0x00000098ff63723e */ /* 0x080fe200020006ff */
[----:B------:R-:W-:Y:S01]  /*6230*/  HADD2.F32 R87, -RZ, R89.H0_H0 ;  /* 0x20000059ff577230 */ /* 0x000fe20000004100 */
[----:B------:R-:W-:Y:S01]  /*6240*/  F2FP.F16.E4M3.UNPACK_B R101, R152.H1 ;  /* 0x00000098ff65723e */ /* 0x000fe200030006ff */
[----:B------:R-:W-:Y:S01]  /*6250*/  HADD2.F32 R92, -RZ, R91.H1_H1 ;  /* 0x3000005bff5c7230 */ /* 0x000fe20000004100 */
[----:B------:R-:W-:Y:S01]  /*6260*/  SHF.L.U32 R199, R176, 0x4, RZ ;  /* 0x00000004b0c77819 */ /* 0x000fe200000006ff */
[----:B------:R-:W-:Y:S01]  /*6270*/  HADD2.F32 R96, -RZ, R95.H1_H1 ;  /* 0x3000005fff607230 */ /* 0x000fe20000004100 */
[----:B------:R-:W-:Y:S01]  /*6280*/  SHF.L.U32 R207, R175, 0x4, RZ ;  /* 0x00000004afcf7819 */ /* 0x000fe200000006ff */
[----:B------:R-:W-:Y:S01]  /*6290*/  HADD2.F32 R100, -RZ, R99.H1_H1 ;  /* 0x30000063ff647230 */ /* 0x000fe20000004100 */
[----:B------:R-:W-:Y:S01]  /*62a0*/  IADD3 R192, PT, PT, R186, R199, RZ ;  /* 0x000000c7bac07210 */ /* 0x000fe20007ffe0ff */
[----:B------:R-:W-:Y:S01]  /*62b0*/  HADD2.F32 R90, -RZ, R89.H1_H1 ;  /* 0x30000059ff5a7230 */ /* 0x000fe20000004100 */
[----:B------:R-:W-:Y:S01]  /*62c0*/  SHF.L.U32 R205, R184, 0x4, RZ ;  /* 0x00000004b8cd7819 */ /* 0x000fe200000006ff */
[----:B------:R-:W-:Y:S01]  /*62d0*/  HADD2.F32 R89, -RZ, R91.H0_H0 ;  /* 0x2000005bff597230 */ /* 0x000fe20000004100 */
[-C--:B------:R-:W-:Y:S01]  /*62e0*/  F2FP.F16.E4M3.UNPACK_B R103, R153.reuse ;  /* 0x00000099ff67723e */ /* 0x080fe200020006ff */
[--C-:B------:R-:W-:Y:S01]  /*62f0*/  HADD2.F32 R91, -RZ, R93.reuse.H0_H0 ;  /* 0x2000005dff5b7230 */ /* 0x100fe20000004100 */
[----:B------:R-:W-:Y:S01]  /*6300*/  IADD3 R194, PT, PT, R205, R192, RZ ;  /* 0x000000c0cdc27210 */ /* 0x000fe20007ffe0ff */
[----:B------:R-:W-:Y:S01]  /*6310*/  HADD2.F32 R94, -RZ, R93.H1_H1 ;  /* 0x3000005dff5e7230 */ /* 0x000fe20000004100 */
[----:B------:R-:W-:Y:S01]  /*6320*/  F2FP.F16.E4M3.UNPACK_B R105, R153.H1 ;  /* 0x00000099ff69723e */ /* 0x000fe200030006ff */
[----:B------:R-:W-:Y:S01]  /*6330*/  HADD2.F32 R93, -RZ, R95.H0_H0 ;  /* 0x2000005fff5d7230 */ /* 0x000fe20000004100 */
[-C--:B------:R-:W-:Y:S01]  /*6340*/  F2FP.F16.E4M3.UNPACK_B R107, R154.reuse ;  /* 0x0000009aff6b723e */ /* 0x080fe200020006ff */
[----:B------:R-:W-:Y:S01]  /*6350*/  HADD2.F32 R104, -RZ, R103.H1_H1 ;  /* 0x30000067ff687230 */ /* 0x000fe20000004100 */
[----:B------:R-:W-:Y:S01]  /*6360*/  F2FP.F16.E4M3.UNPACK_B R109, R154.H1 ;  /* 0x0000009aff6d723e */ /* 0x000fe200030006ff */
[C---:B--2---:R-:W-:Y:S01]  /*6370*/  FMUL R0, R78.reuse, R4 ;  /* 0x000000044e007220 */ /* 0x044fe20000400000 */
[C---:B-1----:R-:W-:Y:S01]  /*6380*/  FMUL R2, R78.reuse, R5 ;  /* 0x000000054e027220 */ /* 0x042fe20000400000 */
[C---:B------:R-:W-:Y:S01]  /*6390*/  FMUL R4, R78.reuse, R8 ;  /* 0x000000084e047220 */ /* 0x040fe20000400000 */
[C---:B------:R-:W-:Y:S01]  /*63a0*/  FMUL R5, R78.reuse, R9 ;  /* 0x000000094e057220 */ /* 0x040fe20000400000 */
[C---:B------:R-:W-:Y:S01]  /*63b0*/  FFMA R0, R81.reuse, R82, R0 ;  /* 0x0000005251007223 */ /* 0x040fe20000000000 */
[C---:B------:R-:W-:Y:S01]  /*63c0*/  FFMA R2, R81.reuse, R83, R2 ;  /* 0x0000005351027223 */ /* 0x040fe20000000002 */
[C---:B------:R-:W-:Y:S01]  /*63d0*/  FMUL R8, R78.reuse, R12 ;  /* 0x0000000c4e087220 */ /* 0x040fe20000400000 */
[C---:B------:R-:W-:Y:S01]  /*63e0*/  FMUL R9, R78.reuse, R13 ;  /* 0x0000000d4e097220 */ /* 0x040fe20000400000 */
[C---:B------:R-:W-:Y:S01]  /*63f0*/  FMUL R12, R78.reuse, R16 ;  /* 0x000000104e0c7220 */ /* 0x040fe20000400000 */
[C---:B------:R-:W-:Y:S01]  /*6400*/  FMUL R13, R78.reuse, R17 ;  /* 0x000000114e0d7220 */ /* 0x040fe20000400000 */
[C---:B------:R-:W-:Y:S01]  /*6410*/  FMUL R16, R78.reuse, R20 ;  /* 0x000000144e107220 */ /* 0x040fe20000400000 */
[C---:B------:R-:W-:Y:S01]  /*6420*/  FMUL R17, R78.reuse, R21 ;  /* 0x000000154e117220 */ /* 0x040fe20000400000 */
[C---:B------:R-:W-:Y:S01]  /*6430*/  FMUL R20, R78.reuse, R24 ;  /* 0x000000184e147220 */ /* 0x040fe20000400000 */
[C---:B------:R-:W-:Y:S01]  /*6440*/  FMUL R21, R78.reuse, R25 ;  /* 0x000000194e157220 */ /* 0x040fe20000400000 */
[----:B------:R-:W-:Y:S02]  /*6450*/  HADD2.F32 R108, -RZ, R107.H1_H1 ;  /* 0x3000006bff6c7230 */ /* 0x000fe40000004100 */
[C---:B------:R-:W-:Y:S01]  /*6460*/  FMUL R24, R78.reuse, R28 ;  /* 0x0000001c4e187220 */ /* 0x040fe20000400000 */
[C---:B------:R-:W-:Y:S01]  /*6470*/  FMUL R25, R78.reuse, R29 ;  /* 0x0000001d4e197220 */ /* 0x040fe20000400000 */
[C---:B------:R-:W-:Y:S01]  /*6480*/  FMUL R28, R78.reuse, R32 ;  /* 0x000000204e1c7220 */ /* 0x040fe20000400000 */
[C---:B------:R-:W-:Y:S01]  /*6490*/  FMUL R29, R78.reuse, R33 ;  /* 0x000000214e1d7220 */ /* 0x040fe20000400000 */
[C---:B------:R-:W-:Y:S01]  /*64a0*/  FMUL R32, R78.reuse, R36 ;  /* 0x000000244e207220 */ /* 0x040fe20000400000 */
[----:B------:R-:W-:Y:S01]  /*64b0*/  F2FP.F16.E4M3.UNPACK_B R111, R155 ;  /* 0x0000009bff6f723e */ /* 0x000fe200020006ff */
[C---:B------:R-:W-:Y:S01]  /*64c0*/  FMUL R33, R78.reuse, R37 ;  /* 0x000000254e217220 */ /* 0x040fe20000400000 */
[C---:B------:R-:W-:Y:S01]  /*64d0*/  FMUL R36, R78.reuse, R40 ;  /* 0x000000284e247220 */ /* 0x040fe20000400000 */
[----:B------:R-:W-:Y:S01]  /*64e0*/  F2FP.F16.E4M3.UNPACK_B R113, R155.H1 ;  /* 0x0000009bff71723e */ /* 0x000fe200030006ff */
[C---:B------:R-:W-:Y:S01]  /*64f0*/  FMUL R37, R78.reuse, R41 ;  /* 0x000000294e257220 */ /* 0x040fe20000400000 */
[----:B------:R-:W-:Y:S02]  /*6500*/  HADD2.F32 R112, -RZ, R111.H1_H1 ;  /* 0x3000006fff707230 */ /* 0x000fe40000004100 */
        /* <DEDUP_REMOVED lines=26> */
[C---:B------:R-:W-:Y:S01]  /*66b0*/  FFMA R3, R81.reuse, R84, R3 ;  /* 0x0000005451037223 */ /* 0x040fe20000000003 */
[C---:B------:R-:W-:Y:S01]  /*66c0*/  FFMA R7, R81.reuse, R86, R7 ;  /* 0x0000005651077223 */ /* 0x040fe20000000007 */
[----:B------:R-:W-:Y:S01]  /*66d0*/  F2FP.F16.E4M3.UNPACK_B R131, R160 ;  /* 0x000000a0ff83723e */ /* 0x000fe200020006ff */
[C---:B------:R-:W-:Y:S01]  /*66e0*/  FFMA R4, R81.reuse, R85, R4 ;  /* 0x0000005551047223 */ /* 0x040fe20000000004 */
[C---:B------:R-:W-:Y:S01]  /*66f0*/  FFMA R5, R81.reuse, R88, R5 ;  /* 0x0000005851057223 */ /* 0x040fe20000000005 */
[----:B------:R-:W-:Y:S01]  /*6700*/  F2FP.F16.E4M3.UNPACK_B R133, R160.H1 ;  /* 0x000000a0ff85723e */ /* 0x000fe200030006ff */
[----:B------:R-:W-:Y:S01]  /*6710*/  FFMA R6, R81, R87, R6 ;  /* 0x0000005751067223 */ /* 0x000fe20000000006 */
[----:B------:R-:W-:Y:S01]  /*6720*/  F2FP.SATFINITE.E4M3.F32.PACK_AB_MERGE_C R195, R7, R3, RZ ;  /* 0x0000000307c3723e */ /* 0x000fe200048070ff */
[----:B------:R-:W-:Y:S02]  /*6730*/  HADD2.F32 R128, -RZ, R127.H1_H1 ;  /* 0x3000007fff807230 */ /* 0x000fe40000004100 */
[----:B------:R-:W-:Y:S01]  /*6740*/  FMUL R11, R78, R11 ;  /* 0x0000000b4e0b7220 */ /* 0x000fe20000400000 */
[----:B------:R-:W-:Y:S01]  /*6750*/  HADD2.F32 R132, -RZ, R131.H1_H1 ;  /* 0x30000083ff847230 */ /* 0x000fe20000004100 */
[----:B------:R-:W-:Y:S01]  /*6760*/  F2FP.SATFINITE.E4M3.F32.PACK_AB_MERGE_C R200, R2, R0, R195 ;  /* 0x0000000002c8723e */ /* 0x000fe200048070c3 */
[----:B------:R-:W-:Y:S01]  /*6770*/  FMUL R10, R78, R14 ;  /* 0x0000000e4e0a7220 */ /* 0x000fe20000400000 */
[----:B------:R-:W-:Y:S01]  /*6780*/  IADD3 R195, PT, PT, R186, R207, RZ ;  /* 0x000000cfbac37210 */ /* 0x000fe20007ffe0ff */
[C---:B------:R-:W-:Y:S01]  /*6790*/  FFMA R11, R81.reuse, R90, R11 ;  /* 0x0000005a510b7223 */ /* 0x040fe2000000000b */
[C---:B------:R-:W-:Y:S01]  /*67a0*/  FFMA R8, R81.reuse, R89, R8 ;  /* 0x0000005951087223 */ /* 0x040fe20000000008 */
[C---:B------:R-:W-:Y:S01]  /*67b0*/  FFMA R9, R81.reuse, R92, R9 ;  /* 0x0000005c51097223 */ /* 0x040fe20000000009 */
[--C-:B------:R-:W-:Y:S02]  /*67c0*/  HADD2.F32 R95, -RZ, R97.reuse.H0_H0 ;  /* 0x20000061ff5f7230 */ /* 0x100fe40000004100 */
[----:B------:R-:W-:Y:S01]  /*67d0*/  FFMA R10, R81, R91, R10 ;  /* 0x0000005b510a7223 */ /* 0x000fe2000000000a */
[----:B------:R-:W-:Y:S01]  /*67e0*/  F2FP.SATFINITE.E4M3.F32.PACK_AB_MERGE_C R201, R11, R6, RZ ;  /* 0x000000060bc9723e */ /* 0x000fe200048070ff */
[C---:B------:R-:W-:Y:S01]  /*67f0*/  FMUL R15, R78.reuse, R15 ;  /* 0x0000000f4e0f7220 */ /* 0x040fe20000400000 */
[----:B------:R-:W-:Y:S02]  /*6800*/  HADD2.F32 R98, -RZ, R97.H1_H1 ;  /* 0x30000061ff627230 */ /* 0x000fe40000004100 */
[C---:B------:R-:W-:Y:S01]  /*6810*/  FMUL R14, R78.reuse, R18 ;  /* 0x000000124e0e7220 */ /* 0x040fe20000400000 */
[----:B------:R-:W-:Y:S01]  /*6820*/  F2FP.SATFINITE.E4M3.F32.PACK_AB_MERGE_C R201, R5, R4, R201 ;  /* 0x0000000405c9723e */ /* 0x000fe200048070c9 */
[----:B------:R-:W-:Y:S02]  /*6830*/  HADD2.F32 R97, -RZ, R99.H0_H0 ;  /* 0x20000063ff617230 */ /* 0x000fe40000004100 */
[C---:B------:R-:W-:Y:S01]  /*6840*/  FFMA R15, R81.reuse, R94, R15 ;  /* 0x0000005e510f7223 */ /* 0x040fe2000000000f */
[C---:B------:R-:W-:Y:S01]  /*6850*/  FFMA R12, R81.reuse, R93, R12 ;  /* 0x0000005d510c7223 */ /* 0x040fe2000000000c */
[----:B------:R-:W-:Y:S01]  /*6860*/  FFMA R13, R81, R96, R13 ;  /* 0x00000060510d7223 */ /* 0x000fe2000000000d */
[----:B------:R-:W-:Y:S01]  /*6870*/  F2FP.F16.E4M3.UNPACK_B R135, R161 ;  /* 0x000000a1ff87723e */ /* 0x000fe200020006ff */
[--C-:B------:R-:W-:Y:S01]  /*6880*/  HADD2.F32 R99, -RZ, R101.reuse.H0_H0 ;  /* 0x20000065ff637230 */ /* 0x100fe20000004100 */
[----:B------:R-:W-:Y:S01]  /*6890*/  F2FP.SATFINITE.E4M3.F32.PACK_AB_MERGE_C R202, R15, R10, RZ ;  /* 0x0000000a0fca723e */ /* 0x000fe200048070ff */
[----:B------:R-:W-:Y:S01]  /*68a0*/  FFMA R14, R81, R95, R14 ;  /* 0x0000005f510e7223 */ /* 0x000fe2000000000e */
[C---:B------:R-:W-:Y:S01]  /*68b0*/  FMUL R19, R78.reuse, R19 ;  /* 0x000000134e137220 */ /* 0x040fe20000400000 */
[----:B------:R-:W-:Y:S01]  /*68c0*/  HADD2.F32 R102, -RZ, R101.H1_H1 ;  /* 0x30000065ff667230 */ /* 0x000fe20000004100 */
[----:B------:R-:W-:Y:S01]  /*68d0*/  F2FP.SATFINITE.E4M3.F32.PACK_AB_MERGE_C R202, R9, R8, R202 ;  /* 0x0000000809ca723e */ /* 0x000fe200048070ca */
[----:B------:R-:W-:Y:S02]  /*68e0*/  HADD2.F32 R101, -RZ, R103.H0_H0 ;  /* 0x20000067ff657230 */ /* 0x000fe40000004100 */
[C---:B------:R-:W-:Y:S01]  /*68f0*/  FFMA R19, R81.reuse, R98, R19 ;  /* 0x0000006251137223 */ /* 0x040fe20000000013 */
[C---:B------:R-:W-:Y:S01]  /*6900*/  FFMA R16, R81.reuse, R97, R16 ;  /* 0x0000006151107223 */ /* 0x040fe20000000010 */
[----:B------:R-:W-:Y:S01]  /*6910*/  FFMA R17, R81, R100, R17 ;  /* 0x0000006451117223 */ /* 0x000fe20000000011 */
[----:B------:R-:W-:Y:S02]  /*6920*/  HADD2.F32 R136, -RZ, R135.H1_H1 ;  /* 0x30000087ff887230 */ /* 0x000fe40000004100 */
[C---:B------:R-:W-:Y:S01]  /*6930*/  FMUL R18, R78.reuse, R22 ;  /* 0x000000164e127220 */ /* 0x040fe20000400000 */
[----:B------:R-:W-:Y:S01]  /*6940*/  F2FP.F16.E4M3.UNPACK_B R137, R161.H1 ;  /* 0x000000a1ff89723e */ /* 0x000fe200030006ff */
[C---:B------:R-:W-:Y:S01]  /*6950*/  FMUL R23, R78.reuse, R23 ;  /* 0x000000174e177220 */ /* 0x040fe20000400000 */
[--C-:B------:R-:W-:Y:S01]  /*6960*/  HADD2.F32 R103, -RZ, R105.reuse.H0_H0 ;  /* 0x20000069ff677230 */ /* 0x100fe20000004100 */
[----:B------:R-:W-:Y:S01]  /*6970*/  F2FP.SATFINITE.E4M3.F32.PACK_AB_MERGE_C R203, R19, R14, RZ ;  /* 0x0000000e13cb723e */ /* 0x000fe200048070ff */
[C---:B------:R-:W-:Y:S01]  /*6980*/  FFMA R18, R81.reuse, R99, R18 ;  /* 0x0000006351127223 */ /* 0x040fe20000000012 */
[C---:B------:R-:W-:Y:S01]  /*6990*/  FFMA R23, R81.reuse, R102, R23 ;  /* 0x0000006651177223 */ /* 0x040fe20000000017 */
[----:B------:R-:W-:Y:S01]  /*69a0*/  FFMA R20, R81, R101, R20 ;  /* 0x0000006551147223 */ /* 0x000fe20000000014 */
[----:B------:R-:W-:Y:S01]  /*69b0*/  F2FP.F16.E4M3.UNPACK_B R139, R162 ;  /* 0x000000a2ff8b723e */ /* 0x000fe200020006ff */
[----:B------:R-:W-:Y:S01]  /*69c0*/  HADD2.F32 R106, -RZ, R105.H1_H1 ;  /* 0x30000069ff6a7230 */ /* 0x000fe20000004100 */
[----:B------:R-:W-:Y:S01]  /*69d0*/  F2FP.SATFINITE.E4M3.F32.PACK_AB_MERGE_C R203, R13, R12, R203 ;  /* 0x0000000c0dcb723e */ /* 0x000fe200048070cb */
[----:B------:R-:W-:Y:S01]  /*69e0*/  FFMA R21, R81, R104, R21 ;  /* 0x0000006851157223 */ /* 0x000fe20000000015 */
[----:B------:R-:W-:Y:S01]  /*69f0*/  F2FP.SATFINITE.E4M3.F32.PACK_AB_MERGE_C R208, R23, R18, RZ ;  /* 0x0000001217d0723e */ /* 0x000fe200048070ff */
[----:B------:R-:W-:Y:S02]  /*6a00*/  HADD2.F32 R105, -RZ, R107.H0_H0 ;  /* 0x2000006bff697230 */ /* 0x000fe40000004100 */
[C---:B------:R-:W-:Y:S01]  /*6a10*/  FMUL R22, R78.reuse, R26 ;  /* 0x0000001a4e167220 */ /* 0x040fe20000400000 */
[----:B------:R1:W-:Y:S01]  /*6a20*/  STS.128 [R172+UR49+0x8200], R200 ;  /* 0x008200c8ac007988 */ /* 0x0003e20008000c31 */
[----:B------:R-:W-:Y:S01]  /*6a30*/  F2FP.SATFINITE.E4M3.F32.PACK_AB_MERGE_C R208, R17, R16, R208 ;  /* 0x0000001011d0723e */ /* 0x000fe200048070d0 */
[----:B------:R-:W-:Y:S02]  /*6a40*/  HADD2.F32 R140, -RZ, R139.H1_H1 ;  /* 0x3000008bff8c7230 */ /* 0x000fe40000004100 */
[C---:B------:R-:W-:Y:S01]  /*6a50*/  FFMA R22, R81.reuse, R103, R22 ;  /* 0x0000006751167223 */ /* 0x040fe20000000016 */
[C---:B------:R-:W-:Y:S01]  /*6a60*/  FMUL R27, R78.reuse, R27 ;  /* 0x0000001b4e1b7220 */ /* 0x040fe20000400000 */
[--C-:B------:R-:W-:Y:S02]  /*6a70*/  HADD2.F32 R107, -RZ, R109.reuse.H0_H0 ;  /* 0x2000006dff6b7230 */ /* 0x100fe40000004100 */
[C---:B------:R-:W-:Y:S01]  /*6a80*/  FMUL R26, R78.reuse, R30 ;  /* 0x0000001e4e1a7220 */ /* 0x040fe20000400000 */
[----:B------:R-:W-:Y:S02]  /*6a90*/  HADD2.F32 R110, -RZ, R109.H1_H1 ;  /* 0x3000006dff6e7230 */ /* 0x000fe40000004100 */
[C---:B------:R-:W-:Y:S01]  /*6aa0*/  FFMA R27, R81.reuse, R106, R27 ;  /* 0x0000006a511b7223 */ /* 0x040fe2000000001b */
[C---:B------:R-:W-:Y:S01]  /*6ab0*/  FFMA R24, R81.reuse, R105, R24 ;  /* 0x0000006951187223 */ /* 0x040fe20000000018 */
[----:B------:R-:W-:Y:S01]  /*6ac0*/  FFMA R25, R81, R108, R25 ;  /* 0x0000006c51197223 */ /* 0x000fe20000000019 */
[----:B------:R-:W-:Y:S01]  /*6ad0*/  F2FP.F16.E4M3.UNPACK_B R141, R162.H1 ;  /* 0x000000a2ff8d723e */ /* 0x000fe200030006ff */
[----:B------:R-:W-:Y:S01]  /*6ae0*/  HADD2.F32 R109, -RZ, R111.H0_H0 ;  /* 0x2000006fff6d7230 */ /* 0x000fe20000004100 */
[----:B------:R-:W-:Y:S01]  /*6af0*/  F2FP.SATFINITE.E4M3.F32.PACK_AB_MERGE_C R209, R27, R22, RZ ;  /* 0x000000161bd1723e */ /* 0x000fe200048070ff */
[----:B------:R-:W-:Y:S01]  /*6b00*/  FFMA R26, R81, R107, R26 ;  /* 0x0000006b511a7223 */ /* 0x000fe2000000001a */
[C---:B------:R-:W-:Y:S01]  /*6b10*/  FMUL R31, R78.reuse, R31 ;  /* 0x0000001f4e1f7220 */ /* 0x040fe20000400000 */
[--C-:B------:R-:W-:Y:S01]  /*6b20*/  HADD2.F32 R111, -RZ, R113.reuse.H0_H0 ;  /* 0x20000071ff6f7230 */ /* 0x100fe20000004100 */
[----:B------:R-:W-:Y:S01]  /*6b30*/  F2FP.SATFINITE.E4M3.F32.PACK_AB_MERGE_C R209, R21, R20, R209 ;  /* 0x0000001415d1723e */ /* 0x000fe200048070d1 */
[----:B------:R-:W-:Y:S02]  /*6b40*/  HADD2.F32 R114, -RZ, R113.H1_H1 ;  /* 0x30000071ff727230 */ /* 0x000fe40000004100 */
[C---:B------:R-:W-:Y:S01]  /*6b50*/  FFMA R31, R81.reuse, R110, R31 ;  /* 0x0000006e511f7223 */ /* 0x040fe2000000001f */
[C---:B------:R-:W-:Y:S01]  /*6b60*/  FFMA R28, R81.reuse, R109, R28 ;  /* 0x0000006d511c7223 */ /* 0x040fe2000000001c */
[----:B------:R-:W-:Y:S01]  /*6b70*/  FFMA R29, R81, R112, R29 ;  /* 0x00000070511d7223 */ /* 0x000fe2000000001d */
[----:B------:R-:W-:Y:S02]  /*6b80*/  HADD2.F32 R113, -RZ, R115.H0_H0 ;  /* 0x20000073ff717230 */ /* 0x000fe40000004100 */
[C---:B------:R-:W-:Y:S01]  /*6b90*/  FMUL R30, R78.reuse, R34 ;  /* 0x000000224e1e7220 */ /* 0x040fe20000400000 */
[----:B------:R-:W-:Y:S01]  /*6ba0*/  F2FP.F16.E4M3.UNPACK_B R143, R163 ;  /* 0x000000a3ff8f723e */ /* 0x000fe200020006ff */
[C---:B------:R-:W-:Y:S01]  /*6bb0*/  FMUL R35, R78.reuse, R35 ;  /* 0x000000234e237220 */ /* 0x040fe20000400000 */
[----:B------:R-:W-:Y:S01]  /*6bc0*/  HADD2.F32 R115, -RZ, R117.H0_H0 ;  /* 0x20000075ff737230 */ /* 0x000fe20000004100 */
[----:B------:R-:W-:Y:S01]  /*6bd0*/  F2FP.SATFINITE.E4M3.F32.PACK_AB_MERGE_C R210, R31, R26, RZ ;  /* 0x0000001a1fd2723e */ /* 0x000fe200048070ff */
[C---:B------:R-:W-:Y:S01]  /*6be0*/  FFMA R30, R81.reuse, R111, R30 ;  /* 0x0000006f511e7223 */ /* 0x040fe2000000001e */
[C---:B------:R-:W-:Y:S01]  /*6bf0*/  FFMA R35, R81.reuse, R114, R35 ;  /* 0x0000007251237223 */ /* 0x040fe20000000023 */
[C---:B------:R-:W-:Y:S01]  /*6c00*/  FFMA R32, R81.reuse, R113, R32 ;  /* 0x0000007151207223 */ /* 0x040fe20000000020 */
[----:B------:R-:W-:Y:S01]  /*6c10*/  F2FP.F16.E4M3.UNPACK_B R145, R163.H1 ;  /* 0x000000a3ff91723e */ /* 0x000fe200030006ff */
[----:B------:R-:W-:Y:S01]  /*6c20*/  FFMA R33, R81, R116, R33 ;  /* 0x0000007451217223 */ /* 0x000fe20000000021 */
[----:B------:R-:W-:Y:S01]  /*6c30*/  F2FP.SATFINITE.E4M3.F32.PACK_AB_MERGE_C R210, R25, R24, R210 ;  /* 0x0000001819d2723e */ /* 0x000fe200048070d2 */
[----:B------:R-:W-:Y:S01]  /*6c40*/  HADD2.F32 R144, -RZ, R143.H1_H1 ;  /* 0x3000008fff907230 */ /* 0x000fe20000004100 */
[----:B------:R-:W-:Y:S01]  /*6c50*/  F2FP.SATFINITE.E4M3.F32.PACK_AB_MERGE_C R211, R35, R30, RZ ;  /* 0x0000001e23d3723e */ /* 0x000fe200048070ff */
[----:B------:R-:W-:Y:S02]  /*6c60*/  HADD2.F32 R118, -RZ, R117.H1_H1 ;  /* 0x30000075ff767230 */ /* 0x000fe40000004100 */
[C---:B------:R-:W-:Y:S01]  /*6c70*/  FMUL R34, R78.reuse, R38 ;  /* 0x000000264e227220 */ /* 0x040fe20000400000 */
[----:B------:R-:W-:Y:S01]  /*6c80*/  HADD2.F32 R117, -RZ, R119.H0_H0 ;  /* 0x20000077ff757230 */ /* 0x000fe20000004100 */
[----:B------:R-:W-:Y:S01]  /*6c90*/  F2FP.SATFINITE.E4M3.F32.PACK_AB_MERGE_C R211, R29, R28, R211 ;  /* 0x0000001c1dd3723e */ /* 0x000fe200048070d3 */
[C---:B------:R-:W-:Y:S01]  /*6ca0*/  FMUL R39, R78.reuse, R39 ;  /* 0x000000274e277220 */ /* 0x040fe20000400000 */
[--C-:B------:R-:W-:Y:S02]  /*6cb0*/  HADD2.F32 R119, -RZ, R121.reuse.H0_H0 ;  /* 0x20000079ff777230 */ /* 0x100fe40000004100 */
[C---:B------:R-:W-:Y:S01]  /*6cc0*/  FFMA R34, R81.reuse, R115, R34 ;  /* 0x0000007351227223 */ /* 0x040fe20000000022 */
[----:B------:R-:W-:Y:S01]  /*6cd0*/  HADD2.F32 R122, -RZ, R121.H1_H1 ;  /* 0x30000079ff7a7230 */ /* 0x000fe20000004100 */
[----:B------:R1:W-:Y:S01]  /*6ce0*/  STS.128 [R192+0x8010], R208 ;  /* 0x008010d0c0007388 */ /* 0x0003e20000000c00 */
[----:B------:R-:W-:Y:S02]  /*6cf0*/  HADD2.F32 R121, -RZ, R123.H0_H0 ;  /* 0x2000007bff797230 */ /* 0x000fe40000004100 */
[C---:B------:R-:W-:Y:S01]  /*6d00*/  FFMA R39, R81.reuse, R118, R39 ;  /* 0x0000007651277223 */ /* 0x040fe20000000027 */
[C---:B------:R-:W-:Y:S01]  /*6d10*/  FFMA R36, R81.reuse, R117, R36 ;  /* 0x0000007551247223 */ /* 0x040fe20000000024 */
[----:B------:R-:W-:Y:S01]  /*6d20*/  FFMA R37, R81, R120, R37 ;  /* 0x0000007851257223 */ /* 0x000fe20000000025 */
[C---:B------:R-:W-:Y:S01]  /*6d30*/  FMUL R38, R78.reuse, R42 ;  /* 0x0000002a4e267220 */ /* 0x040fe20000400000 */
[----:B------:R-:W-:Y:S01]  /*6d40*/  ISETP.NE.AND P0, PT, R189, RZ, PT ;  /* 0x000000ffbd00720c */ /* 0x000fe20003f05270 */
[C---:B------:R-:W-:Y:S01]  /*6d50*/  FMUL R43, R78.reuse, R43 ;  /* 0x0000002b4e2b7220 */ /* 0x040fe20000400000 */
[--C-:B------:R-:W-:Y:S01]  /*6d60*/  HADD2.F32 R123, -RZ, R125.reuse.H0_H0 ;  /* 0x2000007dff7b7230 */ /* 0x100fe20000004100 */
[----:B------:R-:W-:Y:S01]  /*6d70*/  F2FP.SATFINITE.E4M3.F32.PACK_AB_MERGE_C R212, R39, R34, RZ ;  /* 0x0000002227d4723e */ /* 0x000fe200048070ff */
[C---:B------:R-:W-:Y:S01]  /*6d80*/  FFMA R38, R81.reuse, R119, R38 ;  /* 0x0000007751267223 */ /* 0x040fe20000000026 */
[C---:B------:R-:W-:Y:S01]  /*6d90*/  FFMA R43, R81.reuse, R122, R43 ;  /* 0x0000007a512b7223 */ /* 0x040fe2000000002b */
[----:B------:R-:W-:Y:S01]  /*6da0*/  FFMA R40, R81, R121, R40 ;  /* 0x0000007951287223 */ /* 0x000fe20000000028 */
[----:B------:R-:W-:Y:S01]  /*6db0*/  F2FP.SATFINITE.E4M3.F32.PACK_AB_MERGE_C R212, R33, R32, R212 ;  /* 0x0000002021d4723e */ /* 0x000fe200048070d4 */
[----:B------:R-:W-:Y:S01]  /*6dc0*/  FFMA R41, R81, R124, R41 ;  /* 0x0000007c51297223 */ /* 0x000fe20000000029 */
[----:B------:R-:W-:Y:S01]  /*6dd0*/  HADD2.F32 R126, -RZ, R125.H1_H1 ;  /* 0x3000007dff7e7230 */ /* 0x000fe20000004100 */
[----:B------:R-:W-:Y:S01]  /*6de0*/  F2FP.SATFINITE.E4M3.F32.PACK_AB_MERGE_C R213, R43, R38, RZ ;  /* 0x000000262bd5723e */ /* 0x000fe200048070ff */
[----:B------:R-:W-:Y:S02]  /*6df0*/  HADD2.F32 R125, -RZ, R127.H0_H0 ;  /* 0x2000007fff7d7230 */ /* 0x000fe40000004100 */
[C---:B------:R-:W-:Y:S01]  /*6e00*/  FMUL R42, R78.reuse, R46 ;  /* 0x0000002e4e2a7220 */ /* 0x040fe20000400000 */
[----:B------:R-:W-:Y:S01]  /*6e10*/  FMUL R47, R78, R47 ;  /* 0x0000002f4e2f7220 */ /* 0x000fe20000400000 */
[--C-:B------:R-:W-:Y:S01]  /*6e20*/  HADD2.F32 R127, -RZ, R129.reuse.H0_H0 ;  /* 0x20000081ff7f7230 */ /* 0x100fe20000004100 */
[----:B------:R-:W-:Y:S01]  /*6e30*/  F2FP.SATFINITE.E4M3.F32.PACK_AB_MERGE_C R213, R37, R36, R213 ;  /* 0x0000002425d5723e */ /* 0x000fe200048070d5 */
[C---:B------:R-:W-:Y:S01]  /*6e40*/  FFMA R42, R81.reuse, R123, R42 ;  /* 0x0000007b512a7223 */ /* 0x040fe2000000002a */
[C---:B------:R-:W-:Y:S01]  /*6e50*/  FFMA R47, R81.reuse, R126, R47 ;  /* 0x0000007e512f7223 */ /* 0x040fe2000000002f */
[C---:B------:R-:W-:Y:S01]  /*6e60*/  FFMA R44, R81.reuse, R125, R44 ;  /* 0x0000007d512c7223 */ /* 0x040fe2000000002c */
[----:B------:R-:W-:Y:S01]  /*6e70*/  ISETP.NE.AND P6, PT, R198, RZ, PT ;  /* 0x000000ffc600720c */ /* 0x000fe20003fc5270 */
[----:B------:R-:W-:Y:S01]  /*6e80*/  FFMA R45, R81, R128, R45 ;  /* 0x00000080512d7223 */ /* 0x000fe2000000002d */
[----:B------:R-:W-:Y:S01]  /*6e90*/  HADD2.F32 R130, -RZ, R129.H1_H1 ;  /* 0x30000081ff827230 */ /* 0x000fe20000004100 */
[----:B------:R-:W-:Y:S01]  /*6ea0*/  F2FP.SATFINITE.E4M3.F32.PACK_AB_MERGE_C R214, R47, R42, RZ ;  /* 0x0000002a2fd6723e */ /* 0x000fe200048070ff */
[----:B------:R-:W-:Y:S02]  /*6eb0*/  HADD2.F32 R129, -RZ, R131.H0_H0 ;  /* 0x20000083ff817230 */ /* 0x000fe40000004100 */
[C---:B------:R-:W-:Y:S01]  /*6ec0*/  FMUL R46, R78.reuse, R50 ;  /* 0x000000324e2e7220 */ /* 0x040fe20000400000 */
[C---:B------:R-:W-:Y:S01]  /*6ed0*/  FMUL R51, R78.reuse, R51 ;  /* 0x000000334e337220 */ /* 0x040fe20000400000 */
[--C-:B------:R-:W-:Y:S02]  /*6ee0*/  HADD2.F32 R131, -RZ, R133.reuse.H0_H0 ;  /* 0x20000085ff837230 */ /* 0x100fe40000004100 */
[C---:B------:R-:W-:Y:S01]  /*6ef0*/  FMUL R50, R78.reuse, R54 ;  /* 0x000000364e327220 */ /* 0x040fe20000400000 */
[C---:B------:R-:W-:Y:S01]  /*6f00*/  FFMA R46, R81.reuse, R127, R46 ;  /* 0x0000007f512e7223 */ /* 0x040fe2000000002e */
[----:B------:R-:W-:Y:S02]  /*6f10*/  HADD2.F32 R134, -RZ, R133.H1_H1 ;  /* 0x30000085ff867230 */ /* 0x000fe40000004100 */
[C---:B------:R-:W-:Y:S01]  /*6f20*/  FFMA R51, R81.reuse, R130, R51 ;  /* 0x0000008251337223 */ /* 0x040fe20000000033 */
[----:B------:R-:W-:Y:S02]  /*6f30*/  HADD2.F32 R133, -RZ, R135.H0_H0 ;  /* 0x20000087ff857230 */ /* 0x000fe40000004100 */
[C---:B------:R-:W-:Y:S01]  /*6f40*/  FMUL R55, R78.reuse, R55 ;  /* 0x000000374e377220 */ /* 0x040fe20000400000 */
[C---:B------:R-:W-:Y:S01]  /*6f50*/  FFMA R48, R81.reuse, R129, R48 ;  /* 0x0000008151307223 */ /* 0x040fe20000000030 */
[C---:B------:R-:W-:Y:S01]  /*6f60*/  FFMA R49, R81.reuse, R132, R49 ;  /* 0x0000008451317223 */ /* 0x040fe20000000031 */
[--C-:B------:R-:W-:Y:S02]  /*6f70*/  HADD2.F32 R135, -RZ, R137.reuse.H0_H0 ;  /* 0x20000089ff877230 */ /* 0x100fe40000004100 */
[C---:B------:R-:W-:Y:S01]  /*6f80*/  FFMA R50, R81.reuse, R131, R50 ;  /* 0x0000008351327223 */ /* 0x040fe20000000032 */
[----:B------:R-:W-:Y:S02]  /*6f90*/  HADD2.F32 R138, -RZ, R137.H1_H1 ;  /* 0x30000089ff8a7230 */ /* 0x000fe40000004100 */
[C---:B------:R-:W-:Y:S01]  /*6fa0*/  FMUL R54, R78.reuse, R58 ;  /* 0x0000003a4e367220 */ /* 0x040fe20000400000 */
[----:B------:R-:W-:Y:S02]  /*6fb0*/  HADD2.F32 R137, -RZ, R139.H0_H0 ;  /* 0x2000008bff897230 */ /* 0x000fe40000004100 */
[C---:B------:R-:W-:Y:S01]  /*6fc0*/  FFMA R55, R81.reuse, R134, R55 ;  /* 0x0000008651377223 */ /* 0x040fe20000000037 */
        /* <DEDUP_REMOVED lines=16> */
[----:B------:R-:W-:Y:S01]  /*70d0*/  FFMA R63, R81, R142, R63 ;  /* 0x0000008e513f7223 */ /* 0x000fe2000000003f */
[----:B------:R-:W-:Y:S01]  /*70e0*/  FMUL R67, R78, R67 ;  /* 0x000000434e437220 */ /* 0x000fe20000400000 */
[----:B------:R-:W-:Y:S01]  /*70f0*/  F2FP.SATFINITE.E4M3.F32.PACK_AB_MERGE_C R215, R51, R46, RZ ;  /* 0x0000002e33d7723e */ /* 0x000fe200048070ff */
[C---:B------:R-:W-:Y:S01]  /*7100*/  FFMA R60, R81.reuse, R141, R60 ;  /* 0x0000008d513c7223 */ /* 0x040fe2000000003c */
[C---:B------:R-:W-:Y:S01]  /*7110*/  FFMA R61, R81.reuse, R144, R61 ;  /* 0x00000090513d7223 */ /* 0x040fe2000000003d */
[C---:B------:R-:W-:Y:S01]  /*7120*/  FFMA R62, R81.reuse, R143, R62 ;  /* 0x0000008f513e7223 */ /* 0x040fe2000000003e */
[----:B------:R-:W-:Y:S01]  /*7130*/  FFMA R67, R81, R146, R67 ;  /* 0x0000009251437223 */ /* 0x000fe20000000043 */
[----:B------:R-:W-:Y:S02]  /*7140*/  F2FP.SATFINITE.E4M3.F32.PACK_AB_MERGE_C R214, R41, R40, R214 ;  /* 0x0000002829d6723e */ /* 0x000fe400048070d6 */
[----:B------:R-:W-:Y:S02]  /*7150*/  F2FP.SATFINITE.E4M3.F32.PACK_AB_MERGE_C R215, R45, R44, R215 ;  /* 0x0000002c2dd7723e */ /* 0x000fe400048070d7 */
[----:B------:R-:W-:Y:S02]  /*7160*/  F2FP.SATFINITE.E4M3.F32.PACK_AB_MERGE_C R216, R55, R50, RZ ;  /* 0x0000003237d8723e */ /* 0x000fe400048070ff */
[----:B------:R-:W-:Y:S01]  /*7170*/  F2FP.SATFINITE.E4M3.F32.PACK_AB_MERGE_C R217, R59, R54, RZ ;  /* 0x000000363bd9723e */ /* 0x000fe200048070ff */
[----:B------:R1:W-:Y:S01]  /*7180*/  STS.128 [R195+0x8020], R212 ;  /* 0x008020d4c3007388 */ /* 0x0003e20000000c00 */
[----:B------:R-:W-:Y:S02]  /*7190*/  F2FP.SATFINITE.E4M3.F32.PACK_AB_MERGE_C R218, R63, R58, RZ ;  /* 0x0000003a3fda723e */ /* 0x000fe400048070ff */
[----:B------:R-:W-:Y:S02]  /*71a0*/  F2FP.SATFINITE.E4M3.F32.PACK_AB_MERGE_C R219, R67, R62, RZ ;  /* 0x0000003e43db723e */ /* 0x000fe400048070ff */
[----:B------:R-:W-:Y:S02]  /*71b0*/  F2FP.SATFINITE.E4M3.F32.PACK_AB_MERGE_C R216, R49, R48, R216 ;  /* 0x0000003031d8723e */ /* 0x000fe400048070d8 */
[----:B------:R-:W-:Y:S02]  /*71c0*/  F2FP.SATFINITE.E4M3.F32.PACK_AB_MERGE_C R217, R53, R52, R217 ;  /* 0x0000003435d9723e */ /* 0x000fe400048070d9 */
[----:B------:R-:W-:Y:S02]  /*71d0*/  F2FP.SATFINITE.E4M3.F32.PACK_AB_MERGE_C R218, R57, R56, R218 ;  /* 0x0000003839da723e */ /* 0x000fe400048070da */
[----:B------:R-:W-:Y:S02]  /*71e0*/  F2FP.SATFINITE.E4M3.F32.PACK_AB_MERGE_C R219, R61, R60, R219 ;  /* 0x0000003c3ddb723e */ /* 0x000fe400048070db */
[----:B------:R-:W-:Y:S02]  /*71f0*/  LEA R204, R181, UR49, 0x3 ;  /* 0x00000031b5cc7c11 */ /* 0x000fe4000f8e18ff */
[----:B------:R-:W-:Y:S01]  /*7200*/  @P6 SHF.L.U32 R221, R180, 0x1f, RZ ;  /* 0x0000001fb4dd6819 */ /* 0x000fe200000006ff */
[----:B------:R1:W-:Y:S01]  /*7210*/  STS.128 [R194+0x8010], R216 ;  /* 0x008010d8c2007388 */ /* 0x0003e20000000c00 */
[----:B------:R-:W-:Y:S01]  /*7220*/  @!PT LDS RZ, [RZ] ;  /* 0x00000000fffff984 */ /* 0x000fe20000000800 */
[----:B------:R-:W-:Y:S01]  /*7230*/  @!PT LDS RZ, [RZ] ;  /* 0x00000000fffff984 */ /* 0x000fe20000000800 */
[----:B------:R-:W-:Y:S01]  /*7240*/  @!PT LDS RZ, [RZ] ;  /* 0x00000000fffff984 */ /* 0x000fe20000000800 */
[----:B------:R-:W-:Y:S01]  /*7250*/  @!PT LDS RZ, [RZ] ;  /* 0x00000000fffff984 */ /* 0x000fe20000000800 */
[----:B------:R2:W-:Y:S07]  /*7260*/  MEMBAR.ALL.CTA ;  /* 0x0000000000007992 */ /* 0x0005ee0000008000 */
[----:B--2---:R-:W2:Y:S02]  /*7270*/  FENCE.VIEW.ASYNC.S ;  /* 0x00000000000073c6 */ /* 0x004ea40000000000 */
[----:B--2---:R-:W-:Y:S06]  /*7280*/  BAR.SYNC.DEFER_BLOCKING 0x1, 0x80 ;  /* 0x0042000000007b1d */ /* 0x004fec0000010000 */
[----:B------:R-:W-:Y:S05]  /*7290*/  @P0 BRA `(.L_x_109) ;  /* 0x0000000000280947 */ /* 0x000fea0003800000 */
[----:B------:R-:W-:Y:S02]  /*72a0*/  UIADD3 UR4, UPT, UPT, UR49, 0x8200, URZ ;  /* 0x0000820031047890 */ /* 0x000fe4000fffe0ff */
[----:B------:R-:W-:Y:S01]  /*72b0*/  UIADD3 UR6, UP0, UPT, UR52, 0x680, URZ ;  /* 0x0000068034067890 */ /* 0x000fe2000ff1e0ff */
[----:B------:R-:W-:Y:S03]  /*72c0*/  UMOV UR43, UR36 ;  /* 0x00000024002b7c82 */ /* 0x000fe60008000000 */
[----:B------:R-:W-:Y:S01]  /*72d0*/  MOV R188, UR4 ;  /* 0x0000000400bc7c02 */ /* 0x000fe20008000f00 */
[----:B------:R-:W-:Y:S03]  /*72e0*/  UIADD3.X UR7, UPT, UPT, URZ, UR53, URZ, UP0, !UPT ;  /* 0x00000035ff077290 */ /* 0x000fe600087fe4ff */
[----:B------:R-:W-:Y:S11]  /*72f0*/  R2UR UR40, R188 ;  /* 0x00000000bc2872ca */ /* 0x000ff600000e0000 */
[----:B------:R-:W-:Y:S02]  /*7300*/  @!UPT UIADD3 URZ, UPT, UPT, URZ, URZ, URZ ;  /* 0x000000fffffff290 */ /* 0x000fe4000fffe0ff */
[----:B------:R2:W-:Y:S01]  /*7310*/  UTMASTG.3D [UR40], [UR6] ;  /* 0x00000028060073b5 */ /* 0x0005e20008010000 */
[----:B------:R0:W-:Y:S01]  /*7320*/  UTMACMDFLUSH ;  /* 0x00000000000079b7 */ /* 0x0001e20000000000 */
[----:B--2---:R-:W-:Y:S04]  /*7330*/  DEPBAR.LE SB0, 0x1 ;  /* 0x000080400000791a */ /* 0x004fe80000000000 */
.L_x_109:
[----:B------:R-:W-:Y:S05]  /*7340*/  BSYNC.RECONVERGENT B0 ;  /* 0x0000000000007941 */ /* 0x000fea0003800200 */
.L_x_108:
[----:B------:R-:W-:Y:S06]  /*7350*/  BAR.SYNC.DEFER_BLOCKING 0x1, 0x80 ;  /* 0x0042000000007b1d */ /* 0x000fec0000010000 */
[----:B------:R-:W2:Y:S01]  /*7360*/  @P6 SYNCS.PHASECHK.TRANS64.TRYWAIT P0, [R204+URZ+0xe0], R221 ;  /* 0x0000e0ddcc0065a7 */ /* 0x000ea200080011ff */
[----:B------:R-:W-:Y:S01]  /*7370*/  BSSY B1, `(.L_x_110) ;  /* 0x0000023000017945 */ /* 0x000fe20003800000 */
[----:B--2---:R-:W-:Y:S03]  /*7380*/  @P6 SEL R196, RZ, 0x1, !P0 ;  /* 0x00000001ffc46807 */ /* 0x004fe60004000000 */
[----:B------:R-:W-:Y:S05]  /*7390*/  @!P6 BRA `(.L_x_111) ;  /* 0x000000000080e947 */ /* 0x000fea0003800000 */
[----:B------:R-:W-:Y:S01]  /*73a0*/  ISETP.NE.AND P1, PT, R197, RZ, PT ;  /* 0x000000ffc500720c */ /* 0x000fe20003f25270 */
[----:B------:R-:W-:Y:S01]  /*73b0*/  BSSY B0, `(.L_x_112) ;  /* 0x000000a000007945 */ /* 0x000fe20003800000 */
[----:B------:R-:W-:Y:S11]  /*73c0*/  ISETP.NE.AND P0, PT, R196, RZ, PT ;  /* 0x000000ffc400720c */ /* 0x000ff60003f05270 */
[----:B------:R-:W-:Y:S04]  /*73d0*/  @P1 IMAD R0, R181, 0x2000, R186 ;  /* 0x00002000b5001824 */ /* 0x000fe800078e02ba */
[C---:B------:R-:W-:Y:S01]  /*73e0*/  @P1 IMAD.IADD R6, R0.reuse, 0x1, R199 ;  /* 0x0000000100061824 */ /* 0x040fe200078e02c7 */
[----:B------:R-:W-:Y:S03]  /*73f0*/  @P1 IADD3 R4, PT, PT, R0, R207, RZ ;  /* 0x000000cf00041210 */ /* 0x000fe60007ffe0ff */
[----:B------:R-:W-:Y:S01]  /*7400*/  @P1 IMAD.IADD R2, R205, 0x1, R6 ;  /* 0x00000001cd021824 */ /* 0x000fe200078e0206 */
[----:B------:R-:W-:Y:S06]  /*7410*/  @P0 BRA `(.L_x_113) ;  /* 0x00000000000c0947 */ /* 0x000fec0003800000 */
[----:B------:R-:W-:Y:S04]  /*7420*/  SHF.L.U32 R3, R180, 0x1f, RZ ;  /* 0x0000001fb4037819 */ /* 0x000fe800000006ff */
[----:B------:R-:W2:Y:S02]  /*7430*/  SYNCS.PHASECHK.TRANS64.TRYWAIT P0, [R204+URZ+0xe0], R3 ;  /* 0x0000e003cc0075a7 */ /* 0x000ea400080011ff */
[----:B--2---:R-:W-:Y:S05]  /*7440*/  @!P0 BRA `(.L_x_114) ;  /* 0x0000004c00bc8947 */ /* 0x004fea0003800000 */
.L_x_113:
[----:B------:R-:W-:Y:S05]  /*7450*/  BSYNC B0 ;  /* 0x0000000000007941 */ /* 0x000fea0003800000 */
.L_x_112:
[----:B------:R-:W-:Y:S01]  /*7460*/  ISETP.NE.AND P0, PT, R197, RZ, PT ;  /* 0x000000ffc500720c */ /* 0x000fe20003f05270 */
[----:B--2---:R-:W-:Y:S02]  /*7470*/  VIADD R204, R204, 0x100 ;  /* 0x00000100cccc7836 */ /* 0x004fe40000000000 */
[----:B------:R-:W-:Y:S02]  /*7480*/  IMAD.U32 R3, RZ, RZ, UR37 ;  /* 0x00000025ff037e24 */ /* 0x000fe4000f8e00ff */
[----:B------:R-:W-:Y:S03]  /*7490*/  VIADD R181, R181, 0x1 ;  /* 0x00000001b5b57836 */ /* 0x000fe60000000000 */
[----:B------:R-:W-:Y:S05]  /*74a0*/  PRMT R3, R3, 0x654, R204 ;  /* 0x0000065403037816 */ /* 0x000fea00000000cc */
[----:B------:R2:W3:Y:S04]  /*74b0*/  @P0 LDS.128 R148, [R0] ;  /* 0x0000000000940984 */ /* 0x0004e80000000c00 */
[----:B------:R2:W4:Y:S04]  /*74c0*/  @P0 LDS.128 R156, [R4+0x20] ;  /* 0x00002000049c0984 */ /* 0x0005280000000c00 */
        /* <DEDUP_REMOVED lines=9> */
[----:B------:R-:W-:Y:S01]  /*7560*/  SEL R181, R181, RZ, P0 ;  /* 0x000000ffb5b57207 */ /* 0x000fe20000000000 */
[----:B-----5:R5:W-:Y:S02]  /*7570*/  SYNCS.ARRIVE.TRANS64.RED.A1T0 RZ, [R3+URZ], RZ ;  /* 0x000000ff03ff79a7 */ /* 0x020be400081004ff */
[----:B-----5:R-:W-:Y:S04]  /*7580*/  SEL R3, RZ, 0x1, P0 ;  /* 0x00000001ff037807 */ /* 0x020fe80000000000 */
[----:B--234-:R-:W-:Y:S02]  /*7590*/  LOP3.LUT R180, R180, R3, RZ, 0x3c, !PT ;  /* 0x00000003b4b47212 */ /* 0x01cfe400078e3cff */
.L_x_111:
[----:B------:R-:W-:Y:S05]  /*75a0*/  BSYNC B1 ;  /* 0x0000000000017941 */ /* 0x000fea0003800000 */
.L_x_110:
[----:B------:R-:W-:Y:S01]  /*75b0*/  VIADD R0, R80, 0x40 ;  /* 0x0000004050007836 */ /* 0x000fe20000000000 */
[----:B------:R-:W-:Y:S04]  /*75c0*/  BSSY.RECONVERGENT B6, `(.L_x_115) ;  /* 0x0000015000067945 */ /* 0x000fe80003800200 */
[----:B------:R-:W-:Y:S04]  /*75d0*/  SHF.R.U32.HI R0, RZ, 0x15, R0 ;  /* 0x00000015ff007819 */ /* 0x000fe80000011600 */
[----:B------:R-:W-:Y:S11]  /*75e0*/  LOP3.LUT P0, RZ, R0, 0x3, R173, 0x48, !PT ;  /* 0x0000000300ff7812 */ /* 0x000ff600078048ad */
[----:B------:R-:W-:Y:S02]  /*75f0*/  @!UPT UIADD3 URZ, UPT, UPT, URZ, URZ, URZ ;  /* 0x000000fffffff290 */ /* 0x000fe4000fffe0ff */
[----:B------:R-:W-:Y:S05]  /*7600*/  @!P0 BRA `(.L_x_116) ;  /* 0x0000000000408947 */ /* 0x000fea0003800000 */
[----:B------:R-:W2:Y:S01]  /*7610*/  LDCU.64 UR8, c[0x4][0x78] ;  /* 0x01000f00ff0877ac */ /* 0x000ea20008000a00 */
[----:B------:R-:W-:Y:S01]  /*7620*/  MOV R3, 0x0 ;  /* 0x0000000000037802 */ /* 0x000fe20000000f00 */
[----:B------:R-:W-:Y:S02]  /*7630*/  HFMA2 R12, -RZ, RZ, 0, 5.9604644775390625e-08 ;  /* 0x00000001ff0c7431 */ /* 0x000fe400000001ff */
[----:B------:R-:W-:Y:S02]  /*7640*/  IMAD.MOV.U32 R8, RZ, RZ, 0x192 ;  /* 0x00000192ff087424 */ /* 0x000fe400078e00ff */
[----:B------:R-:W-:Y:S01]  /*7650*/  IMAD.MOV.U32 R13, RZ, RZ, RZ ;  /* 0x000000ffff0d7224 */ /* 0x000fe200078e00ff */
[----:B------:R-:W3:Y:S01]  /*7660*/  LDCU.64 UR6, c[0x4][0x80] ;  /* 0x01001000ff0677ac */ /* 0x000ee20008000a00 */
[----:B------:R-:W4:Y:S01]  /*7670*/  LDC.64 R2, c[0x4][R3] ;  /* 0x0100000003027b82 */ /* 0x000f220000000a00 */
[----:B------:R-:W5:Y:S01]  /*7680*/  LDCU.64 UR4, c[0x4][0x18] ;  /* 0x01000300ff0477ac */ /* 0x000f620008000a00 */
[----:B--2---:R-:W-:Y:S01]  /*7690*/  MOV R5, UR9 ;  /* 0x0000000900057c02 */ /* 0x004fe20008000f00 */
[----:B------:R-:W-:Y:S01]  /*76a0*/  IMAD.U32 R4, RZ, RZ, UR8 ;  /* 0x00000008ff047e24 */ /* 0x000fe2000f8e00ff */
[----:B---3--:R-:W-:Y:S01]  /*76b0*/  MOV R7, UR7 ;  /* 0x0000000700077c02 */ /* 0x008fe20008000f00 */
[----:B------:R-:W-:Y:S01]  /*76c0*/  IMAD.U32 R6, RZ, RZ, UR6 ;  /* 0x00000006ff067e24 */ /* 0x000fe2000f8e00ff */
[----:B-----5:R-:W-:Y:S01]  /*76d0*/  MOV R11, UR5 ;  /* 0x00000005000b7c02 */ /* 0x020fe20008000f00 */
[----:B------:R-:W-:Y:S02]  /*76e0*/  IMAD.U32 R10, RZ, RZ, UR4 ;  /* 0x00000004ff0a7e24 */ /* 0x000fe4000f8e00ff */
[----:B------:R-:W-:Y:S07]  /*76f0*/  LEPC R20, `(.L_x_116) ;  /* 0x000000001014794e */ /* 0x000fee0000000000 */
[----:B-1--4-:R-:W-:Y:S05]  /*7700*/  CALL.ABS.NOINC R2 ;  /* 0x0000000002007343 */ /* 0x012fea0003c00000 */
.L_x_116:
[----:B------:R-:W-:Y:S05]  /*7710*/  BSYNC.RECONVERGENT B6 ;  /* 0x0000000000067941 */ /* 0x000fea0003800200 */
.L_x_115:
[----:B------:R-:W-:Y:S01]  /*7720*/  F2FP.F16.E4M3.UNPACK_B R4, R149 ;  /* 0x00000095ff04723e */ /* 0x000fe200020006ff */
[----:B------:R-:W-:Y:S05]  /*7730*/  WARPSYNC.ALL ;  /* 0x0000000000007948 */ /* 0x000fea0003800000 */
[----:B------:R-:W-:Y:S01]  /*7740*/  R2UR UR4, R80 ;  /* 0x00000000500472ca */ /* 0x000fe200000e0000 */
[--C-:B------:R-:W-:Y:S01]  /*7750*/  HADD2.F32 R88, -RZ, R4.reuse.H0_H0 ;  /* 0x20000004ff587230 */ /* 0x100fe20000004100 */
[-C--:B------:R-:W-:Y:S01]  /*7760*/  F2FP.F16.E4M3.UNPACK_B R0, R148.reuse ;  /* 0x00000094ff00723e */ /* 0x080fe200020006ff */
[----:B------:R-:W-:Y:S01]  /*7770*/  HADD2.F32 R83, -RZ, R4.H1_H1 ;  /* 0x30000004ff537230 */ /* 0x000fe20000004100 */
[----:B------:R-:W-:Y:S01]  /*7780*/  F2FP.F16.E4M3.UNPACK_B R4, R151 ;  /* 0x00000097ff04723e */ /* 0x000fe200020006ff */
[----:B------:R-:W-:Y:S01]  /*7790*/  BSSY.RECONVERGENT B0, `(.L_x_117) ;  /* 0x0000116000007945 */ /* 0x000fe20003800200 */
[----:B------:R-:W-:Y:S01]  /*77a0*/  F2FP.F16.E4M3.UNPACK_B R3, R148.H1 ;  /* 0x00000094ff03723e */ /* 0x000fe200030006ff */
[--C-:B------:R-:W-:Y:S01]  /*77b0*/  HADD2.F32 R2, -RZ, R0.reuse.H0_H0 ;  /* 0x20000000ff027230 */ /* 0x100fe20000004100 */
[----:B-1----:R-:W-:Y:S01]  /*77c0*/  F2FP.F16.E4M3.UNPACK_B R135, R162 ;  /* 0x000000a2ff87723e */ /* 0x002fe200020006ff */
[----:B------:R-:W-:Y:S01]  /*77d0*/  HADD2.F32 R82, -RZ, R0.H1_H1 ;  /* 0x30000000ff527230 */ /* 0x000fe20000004100 */
[----:B------:R-:W-:Y:S01]  /*77e0*/  F2FP.F16.E4M3.UNPACK_B R0, R149.H1 ;  /* 0x00000095ff00723e */ /* 0x000fe200030006ff */
[--C-:B------:R-:W-:Y:S01]  /*77f0*/  HADD2.F32 R84, -RZ, R3.reuse.H0_H0 ;  /* 0x20000003ff547230 */ /* 0x100fe20000004100 */
[----:B------:R-:W-:Y:S01]  /*7800*/  F2FP.F16.E4M3.UNPACK_B R125, R159.H1 ;  /* 0x0000009fff7d723e */ /* 0x000fe200030006ff */
[----:B------:R-:W-:Y:S01]  /*7810*/  HADD2.F32 R86, -RZ, R3.H1_H1 ;  /* 0x30000003ff567230 */ /* 0x000fe20000004100 */
[-C--:B------:R-:W-:Y:S01]  /*7820*/  F2FP.F16.E4M3.UNPACK_B R3, R150.reuse ;  /* 0x00000096ff03723e */ /* 0x080fe200020006ff */
[--C-:B------:R-:W-:Y:S01]  /*7830*/  HADD2.F32 R90, -RZ, R0.reuse.H0_H0 ;  /* 0x20000000ff5a7230 */ /* 0x100fe20000004100 */
[----:B------:R-:W-:Y:S01]  /*7840*/  ISETP.NE.AND P0, PT, R189, RZ, PT ;  /* 0x000000ffbd00720c */ /* 0x000fe20003f05270 */
[----:B------:R-:W-:Y:S01]  /*7850*/  HADD2.F32 R85, -RZ, R0.H1_H1 ;  /* 0x30000000ff557230 */ /* 0x000fe20000004100 */
[----:B------:R-:W-:Y:S01]  /*7860*/  F2FP.F16.E4M3.UNPACK_B R0, R150.H1 ;  /* 0x00000096ff00723e */ /* 0x000fe200030006ff */
[--C-:B------:R-:W-:Y:S01]  /*7870*/  HADD2.F32 R92, -RZ, R3.reuse.H0_H0 ;  /* 0x20000003ff5c7230 */ /* 0x100fe20000004100 */
[----:B------:R-:W-:Y:S01]  /*7880*/  ISETP.NE.AND P6, PT, R198, RZ, PT ;  /* 0x000000ffc600720c */ /* 0x000fe20003fc5270 */
[----:B------:R-:W-:Y:S01]  /*7890*/  HADD2.F32 R87, -RZ, R3.H1_H1 ;  /* 0x30000003ff577230 */ /* 0x000fe20000004100 */
[----:B------:R-:W-:Y:S01]  /*78a0*/  F2FP.F16.E4M3.UNPACK_B R3, R151.H1 ;  /* 0x00000097ff03723e */ /* 0x000fe200030006ff */
[--C-:B------:R-:W-:Y:S02]  /*78b0*/  HADD2.F32 R94, -RZ, R0.reuse.H0_H0 ;  /* 0x20000000ff5e7230 */ /* 0x100fe40000004100 */
[----:B------:R-:W-:Y:S01]  /*78c0*/  HADD2.F32 R89, -RZ, R0.H1_H1 ;  /* 0x30000000ff597230 */ /* 0x000fe20000004100 */
[-C--:B------:R-:W-:Y:S01]  /*78d0*/  F2FP.F16.E4M3.UNPACK_B R0, R152.reuse ;  /* 0x00000098ff00723e */ /* 0x080fe200020006ff */
[--C-:B------:R-:W-:Y:S02]  /*78e0*/  HADD2.F32 R96, -RZ, R4.reuse.H0_H0 ;  /* 0x20000004ff607230 */ /* 0x100fe40000004100 */
[----:B------:R-:W-:Y:S01]  /*78f0*/  HADD2.F32 R91, -RZ, R4.H1_H1 ;  /* 0x30000004ff5b7230 */ /* 0x000fe20000004100 */
[-C--:B------:R-:W-:Y:S01]  /*7900*/  F2FP.F16.E4M3.UNPACK_B R4, R153.reuse ;  /* 0x00000099ff04723e */ /* 0x080fe200020006ff */
[--C-:B------:R-:W-:Y:S02]  /*7910*/  HADD2.F32 R100, -RZ, R0.reuse.H0_H0 ;  /* 0x20000000ff647230 */ /* 0x100fe40000004100 */
[----:B------:R-:W-:Y:S01]  /*7920*/  HADD2.F32 R95, -RZ, R0.H1_H1 ;  /* 0x30000000ff5f7230 */ /* 0x000fe20000004100 */
[----:B------:R-:W-:Y:S01]  /*7930*/  F2FP.F16.E4M3.UNPACK_B R0, R153.H1 ;  /* 0x00000099ff00723e */ /* 0x000fe200030006ff */
[--C-:B------:R-:W-:Y:S02]  /*7940*/  HADD2.F32 R98, -RZ, R3.reuse.H0_H0 ;  /* 0x20000003ff627230 */ /* 0x100fe40000004100 */
[----:B------:R-:W-:Y:S01]  /*7950*/  HADD2.F32 R93, -RZ, R3.H1_H1 ;  /* 0x30000003ff5d7230 */ /* 0x000fe20000004100 */
[----:B------:R-:W-:Y:S01]  /*7960*/  F2FP.F16.E4M3.UNPACK_B R3, R152.H1 ;  /* 0x00000098ff03723e */ /* 0x000fe200030006ff */
[--C-:B------:R-:W-:Y:S02]  /*7970*/  HADD2.F32 R106, -RZ, R0.reuse.H0_H0 ;  /* 0x20000000ff6a7230 */ /* 0x100fe40000004100 */
[----:B------:R-:W-:Y:S01]  /*7980*/  HADD2.F32 R101, -RZ, R0.H1_H1 ;  /* 0x30000000ff657230 */ /* 0x000fe20000004100 */
[-C--:B------:R-:W-:Y:S01]  /*7990*/  F2FP.F16.E4M3.UNPACK_B R0, R154.reuse.H1 ;  /* 0x0000009aff00723e */ /* 0x080fe200030006ff */
[--C-:B------:R-:W-:Y:S02]  /*79a0*/  HADD2.F32 R104, -RZ, R4.reuse.H0_H0 ;  /* 0x20000004ff687230 */ /* 0x100fe40000004100 */
[----:B------:R-:W-:Y:S01]  /*79b0*/  HADD2.F32 R99, -RZ, R4.H1_H1 ;  /* 0x30000004ff637230 */ /* 0x000fe20000004100 */
[----:B------:R-:W-:Y:S01]  /*79c0*/  F2FP.F16.E4M3.UNPACK_B R4, R155 ;  /* 0x0000009bff04723e */ /* 0x000fe200020006ff */
[--C-:B------:R-:W-:Y:S02]  /*79d0*/  HADD2.F32 R102, -RZ, R3.reuse.H0_H0 ;  /* 0x20000003ff667230 */ /* 0x100fe40000004100 */
[----:B------:R-:W-:Y:S01]  /*79e0*/  HADD2.F32 R97, -RZ, R3.H1_H1 ;  /* 0x30000003ff617230 */ /* 0x000fe20000004100 */
[----:B------:R-:W-:Y:S01]  /*79f0*/  F2FP.F16.E4M3.UNPACK_B R3, R154 ;  /* 0x0000009aff03723e */ /* 0x000fe200020006ff */
[--C-:B------:R-:W-:Y:S02]  /*7a00*/  HADD2.F32 R110, -RZ, R0.reuse.H0_H0 ;  /* 0x20000000ff6e7230 */ /* 0x100fe40000004100 */
[----:B------:R-:W-:Y:S01]  /*7a10*/  HADD2.F32 R105, -RZ, R0.H1_H1 ;  /* 0x30000000ff697230 */ /* 0x000fe20000004100 */
[-C--:B------:R-:W-:Y:S01]  /*7a20*/  F2FP.F16.E4M3.UNPACK_B R0, R156.reuse ;  /* 0x0000009cff00723e */ /* 0x080fe200020006ff */
[--C-:B------:R-:W-:Y:S02]  /*7a30*/  HADD2.F32 R112, -RZ, R4.reuse.H0_H0 ;  /* 0x20000004ff707230 */ /* 0x100fe40000004100 */
[----:B------:R-:W-:Y:S01]  /*7a40*/  HADD2.F32 R107, -RZ, R4.H1_H1 ;  /* 0x30000004ff6b7230 */ /* 0x000fe20000004100 */
[----:B------:R-:W-:Y:S01]  /*7a50*/  F2FP.F16.E4M3.UNPACK_B R4, R157 ;  /* 0x0000009dff04723e */ /* 0x000fe200020006ff */
[--C-:B------:R-:W-:Y:S02]  /*7a60*/  HADD2.F32 R108, -RZ, R3.reuse.H0_H0 ;  /* 0x20000003ff6c7230 */ /* 0x100fe40000004100 */
[----:B------:R-:W-:Y:S01]  /*7a70*/  HADD2.F32 R103, -RZ, R3.H1_H1 ;  /* 0x30000003ff677230 */ /* 0x000fe20000004100 */
[----:B------:R-:W-:Y:S01]  /*7a80*/  F2FP.F16.E4M3.UNPACK_B R3, R155.H1 ;  /* 0x0000009bff03723e */ /* 0x000fe200030006ff */
[--C-:B------:R-:W-:Y:S02]  /*7a90*/  HADD2.F32 R116, -RZ, R0.reuse.H0_H0 ;  /* 0x20000000ff747230 */ /* 0x100fe40000004100 */
[----:B------:R-:W-:Y:S01]  /*7aa0*/  HADD2.F32 R111, -RZ, R0.H1_H1 ;  /* 0x30000000ff6f7230 */ /* 0x000fe20000004100 */
[----:B------:R-:W-:Y:S01]  /*7ab0*/  F2FP.F16.E4M3.UNPACK_B R0, R156.H1 ;  /* 0x0000009cff00723e */ /* 0x000fe200030006ff */
[--C-:B------:R-:W-:Y:S02]  /*7ac0*/  HADD2.F32 R120, -RZ, R4.reuse.H0_H0 ;  /* 0x20000004ff787230 */ /* 0x100fe40000004100 */
[----:B------:R-:W-:Y:S02]  /*7ad0*/  HADD2.F32 R115, -RZ, R4.H1_H1 ;  /* 0x30000004ff737230 */ /* 0x000fe40000004100 */
[--C-:B------:R-:W-:Y:S01]  /*7ae0*/  HADD2.F32 R114, -RZ, R3.reuse.H0_H0 ;  /* 0x20000003ff727230 */ /* 0x100fe20000004100 */
[----:B------:R-:W1:Y:S01]  /*7af0*/  LDTM.x64 R4, tmem[UR4+0x40] ;  /* 0x00004004000479ee */ /* 0x000e620008340000 */
[----:B------:R-:W-:Y:S01]  /*7b00*/  HADD2.F32 R109, -RZ, R3.H1_H1 ;  /* 0x30000003ff6d7230 */ /* 0x000fe20000004100 */
[----:B------:R-:W-:Y:S01]  /*7b10*/  F2FP.F16.E4M3.UNPACK_B R3, R157.H1 ;  /* 0x0000009dff03723e */ /* 0x000fe200030006ff */
        /* <DEDUP_REMOVED lines=14> */
[----:B------:R-:W-:Y:S01]  /*7c00*/  F2FP.F16.E4M3.UNPACK_B R0, R160.H1 ;  /* 0x000000a0ff00723e */ /* 0x000fe200030006ff */
[--C-:B------:R-:W-:Y:S02]  /*7c10*/  HADD2.F32 R132, -RZ, R3.reuse.H0_H0 ;  /* 0x20000003ff847230 */ /* 0x100fe40000004100 */
[C---:B-1----:R-:W-:Y:S01]  /*7c20*/  FMUL R7, R78.reuse, R7 ;  /* 0x000000074e077220 */ /* 0x042fe20000400000 */
        /* <DEDUP_REMOVED lines=10> */
[C---:B------:R-:W-:Y:S01]  /*7cd0*/  FMUL R0, R78.reuse, R4 ;  /* 0x000000044e007220 */ /* 0x040fe20000400000 */
[--C-:B------:R-:W-:Y:S01]  /*7ce0*/  HADD2.F32 R140, -RZ, R135.reuse.H0_H0 ;  /* 0x20000087ff8c7230 */ /* 0x100fe20000004100 */
[----:B------:R-:W-:Y:S01]  /*7cf0*/  F2FP.F16.E4M3.UNPACK_B R4, R163 ;  /* 0x000000a3ff04723e */ /* 0x000fe200020006ff */
[----:B------:R-:W-:Y:S02]  /*7d00*/  HADD2.F32 R135, -RZ, R135.H1_H1 ;  /* 0x30000087ff877230 */ /* 0x000fe40000004100 */
[C---:B------:R-:W-:Y:S01]  /*7d10*/  FFMA R0, R81.reuse, R2, R0 ;  /* 0x0000000251007223 */ /* 0x040fe20000000000 */
[C---:B------:R-:W-:Y:S01]  /*7d20*/  FMUL R2, R78.reuse, R5 ;  /* 0x000000054e027220 */ /* 0x040fe20000400000 */
[--C-:B------:R-:W-:Y:S01]  /*7d30*/  HADD2.F32 R142, -RZ, R3.reuse.H0_H0 ;  /* 0x20000003ff8e7230 */ /* 0x100fe20000004100 */
[----:B------:R-:W-:Y:S01]  /*7d40*/  F2FP.F16.E4M3.UNPACK_B R5, R163.H1 ;  /* 0x000000a3ff05723e */ /* 0x000fe200030006ff */
[----:B------:R-:W-:Y:S02]  /*7d50*/  HADD2.F32 R137, -RZ, R3.H1_H1 ;  /* 0x30000003ff897230 */ /* 0x000fe40000004100 */
[C---:B------:R-:W-:Y:S01]  /*7d60*/  FFMA R2, R81.reuse, R82, R2 ;  /* 0x0000005251027223 */ /* 0x040fe20000000002 */
[--C-:B------:R-:W-:Y:S02]  /*7d70*/  HADD2.F32 R82, -RZ, R4.reuse.H0_H0 ;  /* 0x20000004ff527230 */ /* 0x100fe40000004100 */
[C---:B------:R-:W-:Y:S01]  /*7d80*/  FMUL R3, R78.reuse, R6 ;  /* 0x000000064e037220 */ /* 0x040fe20000400000 */
[----:B------:R-:W-:Y:S02]  /*7d90*/  HADD2.F32 R139, -RZ, R4.H1_H1 ;  /* 0x30000004ff8b7230 */ /* 0x000fe40000004100 */
[C---:B------:R-:W-:Y:S01]  /*7da0*/  FMUL R4, R78.reuse, R9 ;  /* 0x000000094e047220 */ /* 0x040fe20000400000 */
[--C-:B------:R-:W-:Y:S02]  /*7db0*/  HADD2.F32 R141, -RZ, R5.reuse.H1_H1 ;  /* 0x30000005ff8d7230 */ /* 0x100fe40000004100 */
[C---:B------:R-:W-:Y:S01]  /*7dc0*/  FFMA R3, R81.reuse, R84, R3 ;  /* 0x0000005451037223 */ /* 0x040fe20000000003 */
[----:B------:R-:W-:Y:S01]  /*7dd0*/  FFMA R7, R81, R86, R7 ;  /* 0x0000005651077223 */ /* 0x000fe20000000007 */
[----:B------:R-:W-:Y:S02]  /*7de0*/  HADD2.F32 R84, -RZ, R5.H0_H0 ;  /* 0x20000005ff547230 */ /* 0x000fe40000004100 */
[C---:B------:R-:W-:Y:S01]  /*7df0*/  FMUL R5, R78.reuse, R10 ;  /* 0x0000000a4e057220 */ /* 0x040fe20000400000 */
[C---:B------:R-:W-:Y:S01]  /*7e00*/  FMUL R6, R78.reuse, R11 ;  /* 0x0000000b4e067220 */ /* 0x040fe20000400000 */
[C---:B------:R-:W-:Y:S01]  /*7e10*/  FMUL R11, R78.reuse, R16 ;  /* 0x000000104e0b7220 */ /* 0x040fe20000400000 */
[----:B------:R-:W-:Y:S01]  /*7e20*/  F2FP.SATFINITE.E4M3.F32.PACK_AB_MERGE_C R143, R7, R3, RZ ;  /* 0x00000003078f723e */ /* 0x000fe200048070ff */
[C---:B------:R-:W-:Y:S01]  /*7e30*/  FMUL R3, R78.reuse, R8 ;  /* 0x000000084e037220 */ /* 0x040fe20000400000 */
[C---:B------:R-:W-:Y:S01]  /*7e40*/  FMUL R7, R78.reuse, R12 ;  /* 0x0000000c4e077220 */ /* 0x040fe20000400000 */
[C---:B------:R-:W-:Y:S01]  /*7e50*/  FMUL R8, R78.reuse, R13 ;  /* 0x0000000d4e087220 */ /* 0x040fe20000400000 */
[C---:B------:R-:W-:Y:S01]  /*7e60*/  FMUL R12, R78.reuse, R17 ;  /* 0x000000114e0c7220 */ /* 0x040fe20000400000 */
[C---:B------:R-:W-:Y:S01]  /*7e70*/  FFMA R3, R81.reuse, R88, R3 ;  /* 0x0000005851037223 */ /* 0x040fe20000000003 */
[C---:B------:R-:W-:Y:S01]  /*7e80*/  FFMA R4, R81.reuse, R83, R4 ;  /* 0x0000005351047223 */ /* 0x040fe20000000004 */
[C---:B------:R-:W-:Y:S01]  /*7e90*/  FFMA R5, R81.reuse, R90, R5 ;  /* 0x0000005a51057223 */ /* 0x040fe20000000005 */
[C---:B------:R-:W-:Y:S01]  /*7ea0*/  FFMA R6, R81.reuse, R85, R6 ;  /* 0x0000005551067223 */ /* 0x040fe20000000006 */
[C---:B------:R-:W-:Y:S01]  /*7eb0*/  FFMA R7, R81.reuse, R92, R7 ;  /* 0x0000005c51077223 */ /* 0x040fe20000000007 */
[C---:B------:R-:W-:Y:S01]  /*7ec0*/  FFMA R8, R81.reuse, R87, R8 ;  /* 0x0000005751087223 */ /* 0x040fe20000000008 */
[C---:B------:R-:W-:Y:S01]  /*7ed0*/  FMUL R16, R78.reuse, R21 ;  /* 0x000000154e107220 */ /* 0x040fe20000400000 */
[----:B------:R-:W-:Y:S01]  /*7ee0*/  FMUL R9, R78, R14 ;  /* 0x0000000e4e097220 */ /* 0x000fe20000400000 */
[----:B------:R-:W-:Y:S01]  /*7ef0*/  F2FP.SATFINITE.E4M3.F32.PACK_AB_MERGE_C R5, R6, R5, RZ ;  /* 0x000000050605723e */ /* 0x000fe200048070ff */
[C---:B------:R-:W-:Y:S01]  /*7f00*/  FMUL R10, R78.reuse, R15 ;  /* 0x0000000f4e0a7220 */ /* 0x040fe20000400000 */
[C---:B------:R-:W-:Y:S01]  /*7f10*/  FMUL R15, R78.reuse, R20 ;  /* 0x000000144e0f7220 */ /* 0x040fe20000400000 */
[C---:B------:R-:W-:Y:S01]  /*7f20*/  FFMA R9, R81.reuse, R94, R9 ;  /* 0x0000005e51097223 */ /* 0x040fe20000000009 */
[C---:B------:R-:W-:Y:S01]  /*7f30*/  FMUL R20, R78.reuse, R25 ;  /* 0x000000194e147220 */ /* 0x040fe20000400000 */
[C---:B------:R-:W-:Y:S01]  /*7f40*/  FFMA R10, R81.reuse, R89, R10 ;  /* 0x00000059510a7223 */ /* 0x040fe2000000000a */
[C---:B------:R-:W-:Y:S01]  /*7f50*/  FFMA R11, R81.reuse, R96, R11 ;  /* 0x00000060510b7223 */ /* 0x040fe2000000000b */
[C---:B------:R-:W-:Y:S01]  /*7f60*/  FFMA R12, R81.reuse, R91, R12 ;  /* 0x0000005b510c7223 */ /* 0x040fe2000000000c */
[C---:B------:R-:W-:Y:S01]  /*7f70*/  FMUL R13, R78.reuse, R18 ;  /* 0x000000124e0d7220 */ /* 0x040fe20000400000 */
[----:B------:R-:W-:Y:S01]  /*7f80*/  FMUL R14, R78, R19 ;  /* 0x000000134e0e7220 */ /* 0x000fe20000400000 */
[----:B------:R-:W-:Y:S01]  /*7f90*/  F2FP.SATFINITE.E4M3.F32.PACK_AB_MERGE_C R9, R10, R9, RZ ;  /* 0x000000090a09723e */ /* 0x000fe200048070ff */
[C---:B------:R-:W-:Y:S01]  /*7fa0*/  FMUL R19, R78.reuse, R24 ;  /* 0x000000184e137220 */ /* 0x040fe20000400000 */
        /* <DEDUP_REMOVED lines=17> */
[----:B------:R-:W-:Y:S01]  /*80c0*/  FMUL R27, R78, R32 ;  /* 0x000000204e1b7220 */ /* 0x000fe20000400000 */
[C---:B------:R-:W-:Y:S01]  /*80d0*/  FFMA R21, R81.reuse, R106, R21 ;  /* 0x0000006a51157223 */ /* 0x040fe20000000015 */
[C---:B------:R-:W-:Y:S01]  /*80e0*/  FFMA R22, R81.reuse, R101, R22 ;  /* 0x0000006551167223 */ /* 0x040fe20000000016 */
[----:B------:R-:W-:Y:S01]  /*80f0*/  F2FP.SATFINITE.E4M3.F32.PACK_AB_MERGE_C R16, R16, R15, R17 ;  /* 0x0000000f1010723e */ /* 0x000fe20004807011 */
[C---:B------:R-:W-:Y:S01]  /*8100*/  FFMA R23, R81.reuse, R108, R23 ;  /* 0x0000006c51177223 */ /* 0x040fe20000000017 */
[C---:B------:R-:W-:Y:S01]  /*8110*/  FFMA R24, R81.reuse, R103, R24 ;  /* 0x0000006751187223 */ /* 0x040fe20000000018 */
[----:B------:R-:W-:Y:S01]  /*8120*/  FMUL R32, R78, R37 ;  /* 0x000000254e207220 */ /* 0x000fe20000400000 */
[----:B------:R-:W-:Y:S01]  /*8130*/  F2FP.SATFINITE.E4M3.F32.PACK_AB_MERGE_C R21, R22, R21, RZ ;  /* 0x000000151615723e */ /* 0x000fe200048070ff */
[C---:B------:R-:W-:Y:S01]  /*8140*/  FMUL R25, R78.reuse, R30 ;  /* 0x0000001e4e197220 */ /* 0x040fe20000400000 */
[C---:B------:R-:W-:Y:S01]  /*8150*/  FMUL R26, R78.reuse, R31 ;  /* 0x0000001f4e1a7220 */ /* 0x040fe20000400000 */
[----:B------:R-:W-:Y:S01]  /*8160*/  FMUL R31, R78, R36 ;  /* 0x000000244e1f7220 */ /* 0x000fe20000400000 */
[----:B------:R-:W-:Y:S01]  /*8170*/  F2FP.SATFINITE.E4M3.F32.PACK_AB_MERGE_C R17, R20, R19, R21 ;  /* 0x000000131411723e */ /* 0x000fe20004807015 */
        /* <DEDUP_REMOVED lines=8> */
[----:B------:R-:W-:Y:S01]  /*8200*/  FMUL R35, R78, R40 ;  /* 0x000000284e237220 */ /* 0x000fe20000400000 */
[C---:B------:R-:W-:Y:S01]  /*8210*/  FFMA R29, R81.reuse, R114, R29 ;  /* 0x00000072511d7223 */ /* 0x040fe2000000001d */
[----:B------:R-:W-:Y:S01]  /*8220*/  F2FP.SATFINITE.E4M3.F32.PACK_AB_MERGE_C R18, R24, R23, R18 ;  /* 0x000000171812723e */ /* 0x000fe20004807012 */
        /* <DEDUP_REMOVED lines=22> */
[C---:B------:R-:W-:Y:S01]  /*8390*/  FMUL R41, R78.reuse, R46 ;  /* 0x0000002e4e297220 */ /* 0x040fe20000400000 */
[C---:B------:R-:W-:Y:S01]  /*83a0*/  FMUL R42, R78.reuse, R47 ;  /* 0x0000002f4e2a7220 */ /* 0x040fe20000400000 */
[C---:B------:R-:W-:Y:S01]  /*83b0*/  FFMA R40, R81.reuse, R119, R40 ;  /* 0x0000007751287223 */ /* 0x040fe20000000028 */
[--C-:B------:R-:W-:Y:S02]  /*83c0*/  HADD2.F32 R130, -RZ, R125.reuse.H0_H0 ;  /* 0x2000007dff827230 */ /* 0x100fe40000004100 */
[C---:B------:R-:W-:Y:S01]  /*83d0*/  FFMA R41, R81.reuse, R126, R41 ;  /* 0x0000007e51297223 */ /* 0x040fe20000000029 */
[----:B------:R-:W-:Y:S02]  /*83e0*/  HADD2.F32 R125, -RZ, R125.H1_H1 ;  /* 0x3000007dff7d7230 */ /* 0x000fe40000004100 */
[C---:B------:R-:W-:Y:S01]  /*83f0*/  FMUL R45, R78.reuse, R50 ;  /* 0x000000324e2d7220 */ /* 0x040fe20000400000 */
[C---:B------:R-:W-:Y:S01]  /*8400*/  FFMA R42, R81.reuse, R121, R42 ;  /* 0x00000079512a7223 */ /* 0x040fe2000000002a */
[C---:B------:R-:W-:Y:S01]  /*8410*/  FMUL R46, R78.reuse, R51 ;  /* 0x000000334e2e7220 */ /* 0x040fe20000400000 */
[C---:B------:R-:W-:Y:S01]  /*8420*/  FFMA R43, R81.reuse, R128, R43 ;  /* 0x00000080512b7223 */ /* 0x040fe2000000002b */
[C---:B------:R-:W-:Y:S01]  /*8430*/  FMUL R47, R78.reuse, R52 ;  /* 0x000000344e2f7220 */ /* 0x040fe20000400000 */
        /* <DEDUP_REMOVED lines=10> */
[C---:B------:R-:W-:Y:S01]  /*84e0*/  FFMA R45, R81.reuse, R130, R45 ;  /* 0x00000082512d7223 */ /* 0x040fe2000000002d */
[C---:B------:R-:W-:Y:S01]  /*84f0*/  FMUL R59, R78.reuse, R64 ;  /* 0x000000404e3b7220 */ /* 0x040fe20000400000 */
[C---:B------:R-:W-:Y:S01]  /*8500*/  FMUL R60, R78.reuse, R65 ;  /* 0x000000414e3c7220 */ /* 0x040fe20000400000 */
[C---:B------:R-:W-:Y:S01]  /*8510*/  FMUL R61, R78.reuse, R66 ;  /* 0x000000424e3d7220 */ /* 0x040fe20000400000 */
[----:B------:R-:W-:Y:S01]  /*8520*/  FMUL R62, R78, R67 ;  /* 0x000000434e3e7220 */ /* 0x000fe20000400000 */
[C---:B------:R-:W-:Y:S01]  /*8530*/  FFMA R46, R81.reuse, R125, R46 ;  /* 0x0000007d512e7223 */ /* 0x040fe2000000002e */
[----:B------:R-:W-:Y:S01]  /*8540*/  F2FP.SATFINITE.E4M3.F32.PACK_AB_MERGE_C R64, R2, R0, R143 ;  /* 0x000000000240723e */ /* 0x000fe2000480708f */
[C---:B------:R-:W-:Y:S01]  /*8550*/  FFMA R47, R81.reuse, R132, R47 ;  /* 0x00000084512f7223 */ /* 0x040fe2000000002f */
[----:B------:R-:W-:Y:S01]  /*8560*/  F2FP.SATFINITE.E4M3.F32.PACK_AB_MERGE_C R65, R4, R3, R5 ;  /* 0x000000030441723e */ /* 0x000fe20004807005 */
[C---:B------:R-:W-:Y:S01]  /*8570*/  FFMA R48, R81.reuse, R127, R48 ;  /* 0x0000007f51307223 */ /* 0x040fe20000000030 */
[----:B------:R-:W-:Y:S01]  /*8580*/  F2FP.SATFINITE.E4M3.F32.PACK_AB_MERGE_C R66, R8, R7, R9 ;  /* 0x000000070842723e */ /* 0x000fe20004807009 */
[C---:B------:R-:W-:Y:S01]  /*8590*/  FFMA R49, R81.reuse, R134, R49 ;  /* 0x0000008651317223 */ /* 0x040fe20000000031 */
[----:B------:R-:W-:Y:S01]  /*85a0*/  F2FP.SATFINITE.E4M3.F32.PACK_AB_MERGE_C R67, R12, R11, R13 ;  /* 0x0000000b0c43723e */ /* 0x000fe2000480700d */
[----:B------:R-:W-:Y:S01]  /*85b0*/  FMUL R53, R78, R58 ;  /* 0x0000003a4e357220 */ /* 0x000fe20000400000 */
[C---:B------:R-:W-:Y:S01]  /*85c0*/  FFMA R50, R81.reuse, R129, R50 ;  /* 0x0000008151327223 */ /* 0x040fe20000000032 */
[C---:B------:R-:W-:Y:S01]  /*85d0*/  FFMA R51, R81.reuse, R136, R51 ;  /* 0x0000008851337223 */ /* 0x040fe20000000033 */
[C---:B------:R-:W-:Y:S01]  /*85e0*/  FFMA R52, R81.reuse, R131, R52 ;  /* 0x0000008351347223 */ /* 0x040fe20000000034 */
[----:B------:R1:W-:Y:S01]  /*85f0*/  STS.128 [R172+UR49+0xa200], R64 ;  /* 0x00a20040ac007988 */ /* 0x0003e20008000c31 */
[C---:B------:R-:W-:Y:S01]  /*8600*/  FFMA R53, R81.reuse, R138, R53 ;  /* 0x0000008a51357223 */ /* 0x040fe20000000035 */
[----:B------:R-:W-:Y:S01]  /*8610*/  F2FP.SATFINITE.E4M3.F32.PACK_AB_MERGE_C R37, R38, R37, RZ ;  /* 0x000000252625723e */ /* 0x000fe200048070ff */
[C---:B------:R-:W-:Y:S01]  /*8620*/  FFMA R54, R81.reuse, R133, R54 ;  /* 0x0000008551367223 */ /* 0x040fe20000000036 */
[----:B------:R-:W-:Y:S01]  /*8630*/  FMUL R58, R78, R63 ;  /* 0x0000003f4e3a7220 */ /* 0x000fe20000400000 */
[C---:B------:R-:W-:Y:S01]  /*8640*/  FFMA R55, R81.reuse, R140, R55 ;  /* 0x0000008c51377223 */ /* 0x040fe20000000037 */
[C---:B------:R-:W-:Y:S01]  /*8650*/  FFMA R56, R81.reuse, R135, R56 ;  /* 0x0000008751387223 */ /* 0x040fe20000000038 */
[C---:B------:R-:W-:Y:S01]  /*8660*/  FFMA R57, R81.reuse, R142, R57 ;  /* 0x0000008e51397223 */ /* 0x040fe20000000039 */
[----:B------:R1:W-:Y:S01]  /*8670*/  STS.128 [R192+0xa010], R16 ;  /* 0x00a01010c0007388 */ /* 0x0003e20000000c00 */
[----:B------:R-:W-:Y:S01]  /*8680*/  F2FP.SATFINITE.E4M3.F32.PACK_AB_MERGE_C R33, R36, R35, R37 ;  /* 0x000000232421723e */ /* 0x000fe20004807025 */
[C---:B------:R-:W-:Y:S01]  /*8690*/  FFMA R58, R81.reuse, R137, R58 ;  /* 0x00000089513a7223 */ /* 0x040fe2000000003a */
[----:B------:R-:W-:Y:S01]  /*86a0*/  F2FP.SATFINITE.E4M3.F32.PACK_AB_MERGE_C R34, R42, R41, RZ ;  /* 0x000000292a22723e */ /* 0x000fe200048070ff */
[C---:B------:R-:W-:Y:S01]  /*86b0*/  FFMA R59, R81.reuse, R82, R59 ;  /* 0x00000052513b7223 */ /* 0x040fe2000000003b */
[----:B------:R-:W-:Y:S01]  /*86c0*/  F2FP.SATFINITE.E4M3.F32.PACK_AB_MERGE_C R35, R46, R45, RZ ;  /* 0x0000002d2e23723e */ /* 0x000fe200048070ff */
        /* <DEDUP_REMOVED lines=25> */
[----:B------:R-:W-:Y:S02]  /*8860*/  UIADD3 UR8, UP0, UPT, UR52, 0x680, URZ ;  /* 0x0000068034087890 */ /* 0x000fe4000ff1e0ff */
[----:B------:R-:W-:Y:S02]  /*8870*/  UIADD3 UR5, UPT, UPT, UR41, 0x40, URZ ;  /* 0x0000004029057890 */ /* 0x000fe4000fffe0ff */
[----:B------:R-:W-:Y:S02]  /*8880*/  UIADD3 UR4, UPT, UPT, UR49, 0xa200, URZ ;  /* 0x0000a20031047890 */ /* 0x000fe4000fffe0ff */
[----:B------:R-:W-:Y:S01]  /*8890*/  UIADD3.X UR9, UPT, UPT, URZ, UR53, URZ, UP0, !UPT ;  /* 0x00000035ff097290 */ /* 0x000fe200087fe4ff */
[----:B------:R-:W-:Y:S01]  /*88a0*/  UMOV UR6, UR42 ;  /* 0x0000002a00067c82 */ /* 0x000fe20008000000 */
[----:B------:R-:W-:Y:S07]  /*88b0*/  UMOV UR7, UR36 ;  /* 0x0000002400077c82 */ /* 0x000fee0008000000 */
[----:B------:R2:W-:Y:S01]  /*88c0*/  UTMASTG.3D [UR4], [UR8] ;  /* 0x00000004080073b5 */ /* 0x0005e20008010000 */
[----:B------:R0:W-:Y:S01]  /*88d0*/  UTMACMDFLUSH ;  /* 0x00000000000079b7 */ /* 0x0001e20000000000 */
[----:B--2---:R-:W-:Y:S04]  /*88e0*/  DEPBAR.LE SB0, 0x1 ;  /* 0x000080400000791a */ /* 0x004fe80000000000 */
.L_x_118:
[----:B------:R-:W-:Y:S05]  /*88f0*/  BSYNC.RECONVERGENT B0 ;  /* 0x0000000000007941 */ /* 0x000fea0003800200 */
.L_x_117:
        /* <DEDUP_REMOVED lines=16> */
.L_x_122:
[----:B------:R-:W-:Y:S05]  /*8a00*/  BSYNC B0 ;  /* 0x0000000000007941 */ /* 0x000fea0003800000 */
.L_x_121:
        /* <DEDUP_REMOVED lines=20> */
.L_x_120:
[----:B------:R-:W-:Y:S05]  /*8b50*/  BSYNC B1 ;  /* 0x0000000000017941 */ /* 0x000fea0003800000 */
.L_x_119:
[----:B--2---:R-:W-:Y:S01]  /*8b60*/  VIADD R0, R80, 0x80 ;  /* 0x0000008050007836 */ /* 0x004fe20000000000 */
        /* <DEDUP_REMOVED lines=10> */
[----:B------:R-:W5:Y:S01]  /*8c10*/  LDCU.64 UR6, c[0x4][0x80] ;  /* 0x01001000ff0677ac */ /* 0x000f620008000a00 */
[----:B------:R-:W1:Y:S01]  /*8c20*/  LDC.64 R2, c[0x4][R3] ;  /* 0x0100000003027b82 */ /* 0x000e620000000a00 */
[----:B------:R-:W3:Y:S01]  /*8c30*/  LDCU.64 UR4, c[0x4][0x18] ;  /* 0x01000300ff0477ac */ /* 0x000ee20008000a00 */
[----:B--2---:R-:W-:Y:S01]  /*8c40*/  MOV R5, UR9 ;  /* 0x0000000900057c02 */ /* 0x004fe20008000f00 */
[----:B------:R-:W-:Y:S01]  /*8c50*/  IMAD.U32 R4, RZ, RZ, UR8 ;  /* 0x00000008ff047e24 */ /* 0x000fe2000f8e00ff */
[----:B-----5:R-:W-:Y:S01]  /*8c60*/  MOV R7, UR7 ;  /* 0x0000000700077c02 */ /* 0x020fe20008000f00 */
[----:B------:R-:W-:Y:S01]  /*8c70*/  IMAD.U32 R6, RZ, RZ, UR6 ;  /* 0x00000006ff067e24 */ /* 0x000fe2000f8e00ff */
[----:B---3--:R-:W-:Y:S01]  /*8c80*/  MOV R11, UR5 ;  /* 0x00000005000b7c02 */ /* 0x008fe20008000f00 */
[----:B------:R-:W-:Y:S02]  /*8c90*/  IMAD.U32 R10, RZ, RZ, UR4 ;  /* 0x00000004ff0a7e24 */ /* 0x000fe4000f8e00ff */
[----:B------:R-:W-:Y:S07]  /*8ca0*/  LEPC R20, `(.L_x_125) ;  /* 0x000000001014794e */ /* 0x000fee0000000000 */
[----:B-1--4-:R-:W-:Y:S05]  /*8cb0*/  CALL.ABS.NOINC R2 ;  /* 0x0000000002007343 */ /* 0x012fea0003c00000 */
.L_x_125:
[----:B------:R-:W-:Y:S05]  /*8cc0*/  BSYNC.RECONVERGENT B6 ;  /* 0x0000000000067941 */ /* 0x000fea0003800200 */
.L_x_124:
[----:B---3--:R-:W-:Y:S01]  /*8cd0*/  F2FP.F16.E4M3.UNPACK_B R4, R149 ;  /* 0x00000095ff04723e */ /* 0x008fe200020006ff */
        /* <DEDUP_REMOVED lines=13> */
[----:B----4-:R-:W-:Y:S01]  /*8db0*/  F2FP.F16.E4M3.UNPACK_B R125, R159.H1 ;  /* 0x0000009fff7d723e */ /* 0x010fe200030006ff */
        /* <DEDUP_REMOVED lines=262> */
[----:B------:R-:W-:Y:S02]  /*9e20*/  UIADD3 UR8, UP0, UPT, UR52, 0x680, URZ ;  /* 0x0000068034087890 */ /* 0x000fe4000ff1e0ff */
[----:B------:R-:W-:Y:S02]  /*9e30*/  UIADD3 UR5, UPT, UPT, UR41, 0x80, URZ ;  /* 0x0000008029057890 */ /* 0x000fe4000fffe0ff */
[----:B------:R-:W-:Y:S01]  /*9e40*/  MOV R188, UR10 ;  /* 0x0000000a00bc7c02 */ /* 0x000fe20008000f00 */
[----:B------:R-:W-:Y:S01]  /*9e50*/  UIADD3.X UR9, UPT, UPT, URZ, UR53, URZ, UP0, !UPT ;  /* 0x00000035ff097290 */ /* 0x000fe200087fe4ff */
[----:B------:R-:W-:Y:S02]  /*9e60*/  UMOV UR6, UR42 ;  /* 0x0000002a00067c82 */ /* 0x000fe40008000000 */
[----:B------:R-:W-:Y:S01]  /*9e70*/  R2UR UR4, R188 ;  /* 0x00000000bc0472ca */ /* 0x000fe200000e0000 */
[----:B------:R-:W-:Y:S11]  /*9e80*/  UMOV UR7, UR36 ;  /* 0x0000002400077c82 */ /* 0x000ff60008000000 */
[----:B------:R-:W-:Y:S01]  /*9e90*/  @!UPT UIADD3 URZ, UPT, UPT, URZ, URZ, URZ ;  /* 0x000000fffffff290 */ /* 0x000fe2000fffe0ff */
[----:B------:R2:W-:Y:S01]  /*9ea0*/  UTMASTG.3D [UR4], [UR8] ;  /* 0x00000004080073b5 */ /* 0x0005e20008010000 */
[----:B------:R0:W-:Y:S01]  /*9eb0*/  UTMACMDFLUSH ;  /* 0x00000000000079b7 */ /* 0x0001e20000000000 */
[----:B--2---:R-:W-:Y:S04]  /*9ec0*/  DEPBAR.LE SB0, 0x1 ;  /* 0x000080400000791a */ /* 0x004fe80000000000 */
.L_x_127:
[----:B------:R-:W-:Y:S05]  /*9ed0*/  BSYNC.RECONVERGENT B0 ;  /* 0x0000000000007941 */ /* 0x000fea0003800200 */
.L_x_126:
        /* <DEDUP_REMOVED lines=16> */
.L_x_131:
[----:B------:R-:W-:Y:S05]  /*9fe0*/  BSYNC B0 ;  /* 0x0000000000007941 */ /* 0x000fea0003800000 */
.L_x_130:
        /* <DEDUP_REMOVED lines=20> */
.L_x_129:
[----:B------:R-:W-:Y:S05]  /*a130*/  BSYNC B1 ;  /* 0x0000000000017941 */ /* 0x000fea0003800000 */
.L_x_128:
[----:B--2---:R-:W-:Y:S05]  /*a140*/  VIADD R0, R80, 0xc0 ;  /* 0x000000c050007836 */ /* 0x004fea0000000000 */
        /* <DEDUP_REMOVED lines=20> */
.L_x_133:
[----:B------:R-:W-:Y:S01]  /*a290*/  ISETP.NE.AND P0, PT, R189, RZ, PT ;  /* 0x000000ffbd00720c */ /* 0x000fe20003f05270 */
[----:B------:R-:W-:Y:S05]  /*a2a0*/  WARPSYNC.ALL ;  /* 0x0000000000007948 */ /* 0x000fea0003800000 */
[----:B------:R-:W-:Y:S01]  /*a2b0*/  R2UR UR4, R80 ;  /* 0x00000000500472ca */ /* 0x000fe200000e0000 */
[----:B------:R-:W-:Y:S01]  /*a2c0*/  BSSY.RECONVERGENT B0, `(.L_x_134) ;  /* 0x000011d000007945 */ /* 0x000fe20003800200 */
[----:B---3--:R-:W-:Y:S02]  /*a2d0*/  F2FP.F16.E4M3.UNPACK_B R11, R149 ;  /* 0x00000095ff0b723e */ /* 0x008fe400020006ff */
[----:B------:R-:W-:Y:S02]  /*a2e0*/  F2FP.F16.E4M3.UNPACK_B R10, R150 ;  /* 0x00000096ff0a723e */ /* 0x000fe400020006ff */
[----:B------:R-:W-:Y:S01]  /*a2f0*/  F2FP.F16.E4M3.UNPACK_B R9, R151 ;  /* 0x00000097ff09723e */ /* 0x000fe200020006ff */
[--C-:B------:R-:W-:Y:S01]  /*a300*/  HADD2.F32 R83, -RZ, R11.reuse.H0_H0 ;  /* 0x2000000bff537230 */ /* 0x100fe20000004100 */
[----:B----4-:R-:W-:Y:S01]  /*a310*/  F2FP.F16.E4M3.UNPACK_B R8, R152 ;  /* 0x00000098ff08723e */ /* 0x010fe200020006ff */
[----:B------:R-:W-:Y:S01]  /*a320*/  HADD2.F32 R84, -RZ, R11.H1_H1 ;  /* 0x3000000bff547230 */ /* 0x000fe20000004100 */
[----:B------:R-:W-:Y:S01]  /*a330*/  F2FP.F16.E4M3.UNPACK_B R7, R153 ;  /* 0x00000099ff07723e */ /* 0x000fe200020006ff */
[--C-:B------:R-:W-:Y:S01]  /*a340*/  HADD2.F32 R87, -RZ, R10.reuse.H0_H0 ;  /* 0x2000000aff577230 */ /* 0x100fe20000004100 */
[----:B------:R-:W-:Y:S01]  /*a350*/  F2FP.F16.E4M3.UNPACK_B R6, R154 ;  /* 0x0000009aff06723e */ /* 0x000fe200020006ff */
[----:B------:R-:W-:Y:S01]  /*a360*/  HADD2.F32 R88, -RZ, R10.H1_H1 ;  /* 0x3000000aff587230 */ /* 0x000fe20000004100 */
[----:B------:R-:W-:Y:S01]  /*a370*/  F2FP.F16.E4M3.UNPACK_B R5, R155 ;  /* 0x0000009bff05723e */ /* 0x000fe200020006ff */
[--C-:B------:R-:W-:Y:S01]  /*a380*/  HADD2.F32 R91, -RZ, R9.reuse.H0_H0 ;  /* 0x20000009ff5b7230 */ /* 0x100fe20000004100 */
[----:B-1----:R-:W-:Y:S01]  /*a390*/  F2FP.F16.E4M3.UNPACK_B R4, R156 ;  /* 0x0000009cff04723e */ /* 0x002fe200020006ff */
[----:B------:R-:W-:Y:S01]  /*a3a0*/  HADD2.F32 R92, -RZ, R9.H1_H1 ;  /* 0x30000009ff5c7230 */ /* 0x000fe20000004100 */
[-C--:B------:R-:W-:Y:S01]  /*a3b0*/  F2FP.F16.E4M3.UNPACK_B R2, R148.reuse ;  /* 0x00000094ff02723e */ /* 0x080fe200020006ff */
[--C-:B------:R-:W-:Y:S01]  /*a3c0*/  HADD2.F32 R95, -RZ, R8.reuse.H0_H0 ;  /* 0x20000008ff5f7230 */ /* 0x100fe20000004100 */
[----:B------:R-:W-:Y:S01]  /*a3d0*/  F2FP.F16.E4M3.UNPACK_B R148, R148.H1 ;  /* 0x00000094ff94723e */ /* 0x000fe200030006ff */
[----:B------:R-:W-:Y:S01]  /*a3e0*/  HADD2.F32 R97, -RZ, R8.H1_H1 ;  /* 0x30000008ff617230 */ /* 0x000fe20000004100 */
[----:B------:R-:W-:Y:S01]  /*a3f0*/  F2FP.F16.E4M3.UNPACK_B R149, R149.H1 ;  /* 0x00000095ff95723e */ /* 0x000fe200030006ff */
[--C-:B------:R-:W-:Y:S01]  /*a400*/  HADD2.F32 R98, -RZ, R7.reuse.H0_H0 ;  /* 0x20000007ff627230 */ /* 0x100fe20000004100 */
[----:B------:R-:W-:Y:S01]  /*a410*/  F2FP.F16.E4M3.UNPACK_B R150, R150.H1 ;  /* 0x00000096ff96723e */ /* 0x000fe200030006ff */
[----:B------:R-:W-:Y:S01]  /*a420*/  HADD2.F32 R101, -RZ, R7.H1_H1 ;  /* 0x30000007ff657230 */ /* 0x000fe20000004100 */
[----:B------:R-:W-:Y:S01]  /*a430*/  F2FP.F16.E4M3.UNPACK_B R151, R151.H1 ;  /* 0x00000097ff97723e */ /* 0x000fe200030006ff */
[--C-:B------:R-:W-:Y:S01]  /*a440*/  HADD2.F32 R102, -RZ, R6.reuse.H0_H0 ;  /* 0x20000006ff667230 */ /* 0x100fe20000004100 */
[----:B------:R-:W-:Y:S01]  /*a450*/  F2FP.F16.E4M3.UNPACK_B R138, R163 ;  /* 0x000000a3ff8a723e */ /* 0x000fe200020006ff */
[----:B------:R-:W-:Y:S01]  /*a460*/  HADD2.F32 R105, -RZ, R6.H1_H1 ;  /* 0x30000006ff697230 */ /* 0x000fe20000004100 */
[----:B------:R-:W-:Y:S01]  /*a470*/  R2UR UR5, R193 ;  /* 0x00000000c10572ca */ /* 0x000fe200000e0000 */
[--C-:B------:R-:W-:Y:S01]  /*a480*/  HADD2.F32 R106, -RZ, R5.reuse.H0_H0 ;  /* 0x20000005ff6a7230 */ /* 0x100fe20000004100 */
[----:B------:R-:W-:Y:S01]  /*a490*/  F2FP.F16.E4M3.UNPACK_B R116, R157 ;  /* 0x0000009dff74723e */ /* 0x000fe200020006ff */
[----:B------:R-:W-:Y:S01]  /*a4a0*/  HADD2.F32 R109, -RZ, R5.H1_H1 ;  /* 0x30000005ff6d7230 */ /* 0x000fe20000004100 */
[----:B------:R-:W-:Y:S01]  /*a4b0*/  F2FP.F16.E4M3.UNPACK_B R120, R158 ;  /* 0x0000009eff78723e */ /* 0x000fe200020006ff */
[--C-:B------:R-:W-:Y:S01]  /*a4c0*/  HADD2.F32 R110, -RZ, R4.reuse.H0_H0 ;  /* 0x20000004ff6e7230 */ /* 0x100fe20000004100 */
[----:B------:R-:W-:Y:S01]  /*a4d0*/  F2FP.F16.E4M3.UNPACK_B R124, R159 ;  /* 0x0000009fff7c723e */ /* 0x000fe200020006ff */
[----:B------:R-:W-:Y:S01]  /*a4e0*/  HADD2.F32 R113, -RZ, R4.H1_H1 ;  /* 0x30000004ff717230 */ /* 0x000fe20000004100 */
[----:B------:R-:W-:Y:S01]  /*a4f0*/  F2FP.F16.E4M3.UNPACK_B R128, R160 ;  /* 0x000000a0ff80723e */ /* 0x000fe200020006ff */
[----:B------:R-:W1:Y:S01]  /*a500*/  LDTM.x64 R4, tmem[UR4+0xc0] ;  /* 0x0000c004000479ee */ /* 0x000e620008340000 */
[--C-:B------:R-:W-:Y:S01]  /*a510*/  HADD2.F32 R0, -RZ, R2.reuse.H0_H0 ;  /* 0x20000002ff007230 */ /* 0x100fe20000004100 */
[----:B------:R-:W-:Y:S01]  /*a520*/  NOP ;  /* 0x0000000000007918 */ /* 0x000fe20000000000 */
[----:B------:R-:W-:Y:S01]  /*a530*/  HADD2.F32 R2, -RZ, R2.H1_H1 ;  /* 0x30000002ff027230 */ /* 0x000fe20000004100 */
[----:B------:R-:W-:Y:S01]  /*a540*/  UIADD3 UR5, UPT, UPT, UR5, 0x160, URZ ;  /* 0x0000016005057890 */ /* 0x000fe2000fffe0ff */
[--C-:B------:R-:W-:Y:S01]  /*a550*/  HADD2.F32 R86, -RZ, R149.reuse.H1_H1 ;  /* 0x30000095ff567230 */ /* 0x100fe20000004100 */
[----:B------:R-:W-:Y:S01]  /*a560*/  F2FP.F16.E4M3.UNPACK_B R132, R161 ;  /* 0x000000a1ff84723e */ /* 0x000fe200020006ff */
[--C-:B------:R-:W-:Y:S01]  /*a570*/  HADD2.F32 R114, -RZ, R116.reuse.H0_H0 ;  /* 0x20000074ff727230 */ /* 0x100fe20000004100 */
[----:B------:R-:W-:Y:S01]  /*a580*/  UPRMT UR5, UR37, 0x654, UR5 ;  /* 0x0000065425057896 */ /* 0x000fe20008000005 */
[----:B------:R-:W-:Y:S01]  /*a590*/  HADD2.F32 R117, -RZ, R116.H1_H1 ;  /* 0x30000074ff757230 */ /* 0x000fe20000004100 */
[----:B------:R-:W-:Y:S01]  /*a5a0*/  F2FP.F16.E4M3.UNPACK_B R136, R162 ;  /* 0x000000a2ff88723e */ /* 0x000fe200020006ff */
[--C-:B------:R-:W-:Y:S01]  /*a5b0*/  HADD2.F32 R118, -RZ, R120.reuse.H0_H0 ;  /* 0x20000078ff767230 */ /* 0x100fe20000004100 */
[----:B------:R-:W-:Y:S01]  /*a5c0*/  F2FP.F16.E4M3.UNPACK_B R152, R152.H1 ;  /* 0x00000098ff98723e */ /* 0x000fe200030006ff */
[----:B------:R-:W-:Y:S01]  /*a5d0*/  HADD2.F32 R121, -RZ, R120.H1_H1 ;  /* 0x30000078ff797230 */ /* 0x000fe20000004100 */
[----:B------:R-:W-:Y:S01]  /*a5e0*/  F2FP.F16.E4M3.UNPACK_B R153, R153.H1 ;  /* 0x00000099ff99723e */ /* 0x000fe200030006ff */
[--C-:B------:R-:W-:Y:S01]  /*a5f0*/  HADD2.F32 R122, -RZ, R124.reuse.H0_H0 ;  /* 0x2000007cff7a7230 */ /* 0x100fe20000004100 */
[----:B------:R-:W-:Y:S01]  /*a600*/  F2FP.F16.E4M3.UNPACK_B R154, R154.H1 ;  /* 0x0000009aff9a723e */ /* 0x000fe200030006ff */
[----:B-1----:R-:W-:Y:S01]  /*a610*/  SYNCS.ARRIVE.TRANS64.RED.A1T0 RZ, [UR5], RZ ;  /* 0x000000ffffff79a7 */ /* 0x002fe20008100405 */
[----:B------:R-:W-:Y:S01]  /*a620*/  HADD2.F32 R125, -RZ, R124.H1_H1 ;  /* 0x3000007cff7d7230 */ /* 0x000fe20000004100 */
[----:B------:R-:W-:Y:S01]  /*a630*/  F2FP.F16.E4M3.UNPACK_B R155, R155.H1 ;  /* 0x0000009bff9b723e */ /* 0x000fe200030006ff */
[--C-:B------:R-:W-:Y:S01]  /*a640*/  HADD2.F32 R126, -RZ, R128.reuse.H0_H0 ;  /* 0x20000080ff7e7230 */ /* 0x100fe20000004100 */
[----:B------:R-:W-:Y:S01]  /*a650*/  F2FP.F16.E4M3.UNPACK_B R156, R156.H1 ;  /* 0x0000009cff9c723e */ /* 0x000fe200030006ff */
[----:B------:R-:W-:Y:S01]  /*a660*/  HADD2.F32 R129, -RZ, R128.H1_H1 ;  /* 0x30000080ff817230 */ /* 0x000fe20000004100 */
[----:B------:R-:W-:Y:S01]  /*a670*/  F2FP.F16.E4M3.UNPACK_B R157, R157.H1 ;  /* 0x0000009dff9d723e */ /* 0x000fe200030006ff */
[C---:B------:R-:W-:Y:S01]  /*a680*/  FMUL R4, R78.reuse, R4 ;  /* 0x000000044e047220 */ /* 0x040fe20000400000 */
[C---:B------:R-:W-:Y:S01]  /*a690*/  FMUL R5, R78.reuse, R5 ;  /* 0x000000054e057220 */ /* 0x040fe20000400000 */
[----:B------:R-:W-:Y:S02]  /*a6a0*/  HADD2.F32 R3, -RZ, R148.H0_H0 ;  /* 0x20000094ff037230 */ /* 0x000fe40000004100 */
        /* <DEDUP_REMOVED lines=11> */
[----:B------:R-:W-:Y:S02]  /*a760*/  HADD2.F32 R130, -RZ, R132.H0_H0 ;  /* 0x20000084ff827230 */ /* 0x000fe40000004100 */
[C---:B------:R-:W-:Y:S01]  /*a770*/  FMUL R6, R78.reuse, R6 ;  /* 0x000000064e067220 */ /* 0x040fe20000400000 */
[----:B------:R-:W-:Y:S02]  /*a780*/  HADD2.F32 R82, -RZ, R148.H1_H1 ;  /* 0x30000094ff527230 */ /* 0x000fe40000004100 */
[C---:B------:R-:W-:Y:S01]  /*a790*/  FMUL R7, R78.reuse, R7 ;  /* 0x000000074e077220 */ /* 0x040fe20000400000 */
[----:B------:R-:W-:Y:S02]  /*a7a0*/  HADD2.F32 R85, -RZ, R149.H0_H0 ;  /* 0x20000095ff557230 */ /* 0x000fe40000004100 */
[C---:B------:R-:W-:Y:S01]  /*a7b0*/  FFMA R6, R81.reuse, R3, R6 ;  /* 0x0000000351067223 */ /* 0x040fe20000000006 */
[----:B------:R-:W-:Y:S02]  /*a7c0*/  HADD2.F32 R133, -RZ, R132.H1_H1 ;  /* 0x30000084ff857230 */ /* 0x000fe40000004100 */
[C---:B------:R-:W-:Y:S01]  /*a7d0*/  FFMA R7, R81.reuse, R82, R7 ;  /* 0x0000005251077223 */ /* 0x040fe20000000007 */
[C---:B------:R-:W-:Y:S01]  /*a7e0*/  FFMA R8, R81.reuse, R83, R8 ;  /* 0x0000005351087223 */ /* 0x040fe20000000008 */
[C---:B------:R-:W-:Y:S01]  /*a7f0*/  FFMA R9, R81.reuse, R84, R9 ;  /* 0x0000005451097223 */ /* 0x040fe20000000009 */
[--C-:B------:R-:W-:Y:S02]  /*a800*/  HADD2.F32 R82, -RZ, R138.reuse.H0_H0 ;  /* 0x2000008aff527230 */ /* 0x100fe40000004100 */
[C---:B------:R-:W-:Y:S01]  /*a810*/  FMUL R10, R78.reuse, R10 ;  /* 0x0000000a4e0a7220 */ /* 0x040fe20000400000 */
[----:B------:R-:W-:Y:S02]  /*a820*/  HADD2.F32 R83, -RZ, R138.H1_H1 ;  /* 0x3000008aff537230 */ /* 0x000fe40000004100 */
[C---:B------:R-:W-:Y:S01]  /*a830*/  FMUL R11, R78.reuse, R11 ;  /* 0x0000000b4e0b7220 */ /* 0x040fe20000400000 */
[----:B------:R-:W-:Y:S02]  /*a840*/  HADD2.F32 R89, -RZ, R150.H0_H0 ;  /* 0x20000096ff597230 */ /* 0x000fe40000004100 */
[C---:B------:R-:W-:Y:S01]  /*a850*/  FFMA R10, R81.reuse, R85, R10 ;  /* 0x00000055510a7223 */ /* 0x040fe2000000000a */
[--C-:B------:R-:W-:Y:S02]  /*a860*/  HADD2.F32 R134, -RZ, R136.reuse.H0_H0 ;  /* 0x20000088ff867230 */ /* 0x100fe40000004100 */
[C---:B------:R-:W-:Y:S01]  /*a870*/  FFMA R11, R81.reuse, R86, R11 ;  /* 0x00000056510b7223 */ /* 0x040fe2000000000b */
[C---:B------:R-:W-:Y:S01]  /*a880*/  FFMA R12, R81.reuse, R87, R12 ;  /* 0x00000057510c7223 */ /* 0x040fe2000000000c */
[----:B------:R-:W-:Y:S01]  /*a890*/  FFMA R13, R81, R88, R13 ;  /* 0x00000058510d7223 */ /* 0x000fe2000000000d */
[----:B------:R-:W-:Y:S01]  /*a8a0*/  F2FP.SATFINITE.E4M3.F32.PACK_AB_MERGE_C R86, R7, R6, RZ ;  /* 0x000000060756723e */ /* 0x000fe200048070ff */
[C---:B------:R-:W-:Y:S01]  /*a8b0*/  FMUL R7, R78.reuse, R24 ;  /* 0x000000184e077220 */ /* 0x040fe20000400000 */
[----:B------:R-:W-:Y:S01]  /*a8c0*/  F2FP.SATFINITE.E4M3.F32.PACK_AB_MERGE_C R138, R11, R10, RZ ;  /* 0x0000000a0b8a723e */ /* 0x000fe200048070ff */
[C---:B------:R-:W-:Y:S01]  /*a8d0*/  FMUL R10, R78.reuse, R25 ;  /* 0x000000194e0a7220 */ /* 0x040fe20000400000 */
[C---:B------:R-:W-:Y:S01]  /*a8e0*/  FMUL R25, R78.reuse, R32 ;  /* 0x000000204e197220 */ /* 0x040fe20000400000 */
[----:B------:R-:W-:Y:S02]  /*a8f0*/  HADD2.F32 R137, -RZ, R136.H1_H1 ;  /* 0x30000088ff897230 */ /* 0x000fe40000004100 */
[C---:B------:R-:W-:Y:S01]  /*a900*/  FMUL R14, R78.reuse, R14 ;  /* 0x0000000e4e0e7220 */ /* 0x040fe20000400000 */
[----:B------:R-:W-:Y:S02]  /*a910*/  HADD2.F32 R90, -RZ, R150.H1_H1 ;  /* 0x30000096ff5a7230 */ /* 0x000fe40000004100 */
[C---:B------:R-:W-:Y:S01]  /*a920*/  FMUL R15, R78.reuse, R15 ;  /* 0x0000000f4e0f7220 */ /* 0x040fe20000400000 */
[--C-:B------:R-:W-:Y:S02]  /*a930*/  HADD2.F32 R93, -RZ, R151.reuse.H0_H0 ;  /* 0x20000097ff5d7230 */ /* 0x100fe40000004100 */
[C---:B------:R-:W-:Y:S01]  /*a940*/  FFMA R14, R81.reuse, R89, R14 ;  /* 0x00000059510e7223 */ /* 0x040fe2000000000e */
[----:B------:R-:W-:Y:S02]  /*a950*/  HADD2.F32 R94, -RZ, R151.H1_H1 ;  /* 0x30000097ff5e7230 */ /* 0x000fe40000004100 */
[C---:B------:R-:W-:Y:S01]  /*a960*/  FFMA R15, R81.reuse, R90, R15 ;  /* 0x0000005a510f7223 */ /* 0x040fe2000000000f */
[C---:B------:R-:W-:Y:S01]  /*a970*/  FFMA R16, R81.reuse, R91, R16 ;  /* 0x0000005b51107223 */ /* 0x040fe20000000010 */
[----:B------:R-:W-:Y:S01]  /*a980*/  FFMA R17, R81, R92, R17 ;  /* 0x0000005c51117223 */ /* 0x000fe20000000011 */
[C---:B------:R-:W-:Y:S01]  /*a990*/  FMUL R18, R78.reuse, R18 ;  /* 0x000000124e127220 */ /* 0x040fe20000400000 */
[C---:B------:R-:W-:Y:S01]  /*a9a0*/  FMUL R19, R78.reuse, R19 ;  /* 0x000000134e137220 */ /* 0x040fe20000400000 */
[--C-:B------:R-:W-:Y:S01]  /*a9b0*/  HADD2.F32 R96, -RZ, R152.reuse.H0_H0 ;  /* 0x20000098ff607230 */ /* 0x100fe20000004100 */
[----:B------:R-:W-:Y:S01]  /*a9c0*/  F2FP.SATFINITE.E4M3.F32.PACK_AB_MERGE_C R14, R15, R14, RZ ;  /* 0x0000000e0f0e723e */ /* 0x000fe200048070ff */
[C---:B------:R-:W-:Y:S01]  /*a9d0*/  FFMA R18, R81.reuse, R93, R18 ;  /* 0x0000005d51127223 */ /* 0x040fe20000000012 */
[C---:B------:R-:W-:Y:S01]  /*a9e0*/  FFMA R19, R81.reuse, R94, R19 ;  /* 0x0000005e51137223 */ /* 0x040fe20000000013 */
[C---:B------:R-:W-:Y:S01]  /*a9f0*/  FFMA R0, R81.reuse, R95, R0 ;  /* 0x0000005f51007223 */ /* 0x040fe20000000000 */
[----:B------:R-:W-:Y:S01]  /*aa00*/  FFMA R2, R81, R97, R2 ;  /* 0x0000006151027223 */ /* 0x000fe20000000002 */
[----:B------:R-:W-:Y:S02]  /*aa10*/  HADD2.F32 R99, -RZ, R152.H1_H1 ;  /* 0x30000098ff637230 */ /* 0x000fe40000004100 */
[C---:B------:R-:W-:Y:S01]  /*aa20*/  FMUL R3, R78.reuse, R22 ;  /* 0x000000164e037220 */ /* 0x040fe20000400000 */
[----:B------:R-:W-:Y:S01]  /*aa30*/  F2FP.SATFINITE.E4M3.F32.PACK_AB_MERGE_C R18, R19, R18, RZ ;  /* 0x000000121312723e */ /* 0x000fe200048070ff */
[C---:B------:R-:W-:Y:S01]  /*aa40*/  FMUL R22, R78.reuse, R29 ;  /* 0x0000001d4e167220 */ /* 0x040fe20000400000 */
[C---:B------:R-:W-:Y:S01]  /*aa50*/  FMUL R29, R78.reuse, R36 ;  /* 0x000000244e1d7220 */ /* 0x040fe20000400000 */
[C---:B------:R-:W-:Y:S01]  /*aa60*/  FFMA R3, R81.reuse, R96, R3 ;  /* 0x0000006051037223 */ /* 0x040fe20000000003 */
[C---:B------:R-:W-:Y:S01]  /*aa70*/  FMUL R6, R78.reuse, R23 ;  /* 0x000000174e067220 */ /* 0x040fe20000400000 */
[--C-:B------:R-:W-:Y:S02]  /*aa80*/  HADD2.F32 R100, -RZ, R153.reuse.H0_H0 ;  /* 0x20000099ff647230 */ /* 0x100fe40000004100 */
[C---:B------:R-:W-:Y:S01]  /*aa90*/  FMUL R11, R78.reuse, R26 ;  /* 0x0000001a4e0b7220 */ /* 0x040fe20000400000 */
[----:B------:R-:W-:Y:S02]  /*aaa0*/  HADD2.F32 R103, -RZ, R153.H1_H1 ;  /* 0x30000099ff677230 */ /* 0x000fe40000004100 */
[C---:B------:R-:W-:Y:S01]  /*aab0*/  FFMA R6, R81.reuse, R99, R6 ;  /* 0x0000006351067223 */ /* 0x040fe20000000006 */
[C---:B------:R-:W-:Y:S01]  /*aac0*/  FFMA R7, R81.reuse, R98, R7 ;  /* 0x0000006251077223 */ /* 0x040fe20000000007 */
[C---:B------:R-:W-:Y:S01]  /*aad0*/  FFMA R10, R81.reuse, R101, R10 ;  /* 0x00000065510a7223 */ /* 0x040fe2000000000a */
[C---:B------:R-:W-:Y:S01]  /*aae0*/  FFMA R11, R81.reuse, R100, R11 ;  /* 0x00000064510b7223 */ /* 0x040fe2000000000b */
[----:B------:R-:W-:Y:S01]  /*aaf0*/  FMUL R26, R78, R33 ;  /* 0x000000214e1a7220 */ /* 0x000fe20000400000 */
[----:B------:R-:W-:Y:S01]  /*ab00*/  F2FP.SATFINITE.E4M3.F32.PACK_AB_MERGE_C R3, R6, R3, RZ ;  /* 0x000000030603723e */ /* 0x000fe200048070ff */
[C---:B------:R-:W-:Y:S01]  /*ab10*/  FMUL R33, R78.reuse, R40 ;  /* 0x000000284e217220 */ /* 0x040fe20000400000 */
        /* <DEDUP_REMOVED lines=8> */
[C---:B------:R-:W-:Y:S01]  /*aba0*/  FMUL R30, R78.reuse, R37 ;  /* 0x000000254e1e7220 */ /* 0x040fe20000400000 */
[C---:B------:R-:W-:Y:S01]  /*abb0*/  FMUL R37, R78.reuse, R44 ;  /* 0x0000002c4e257220 */ /* 0x040fe20000400000 */
[C---:B------:R-:W-:Y:S01]  /*abc0*/  FMUL R24, R78.reuse, R31 ;  /* 0x0000001f4e187220 */ /* 0x040fe20000400000 */
[----:B------:R-:W-:Y:S01]  /*abd0*/  F2FP.F16.E4M3.UNPACK_B R158, R158.H1 ;  /* 0x0000009eff9e723e */ /* 0x000fe200030006ff */
[--C-:B------:R-:W-:Y:S02]  /*abe0*/  HADD2.F32 R108, -RZ, R155.reuse.H0_H0 ;  /* 0x2000009bff6c7230 */ /* 0x100fe40000004100 */
[----:B------:R-:W-:Y:S01]  /*abf0*/  FMUL R27, R78, R34 ;  /* 0x000000224e1b7220 */ /* 0x000fe20000400000 */
[----:B------:R-:W-:Y:S02]  /*ac00*/  HADD2.F32 R111, -RZ, R155.H1_H1 ;  /* 0x3000009bff6f7230 */ /* 0x000fe40000004100 */
[C---:B------:R-:W-:Y:S01]  /*ac10*/  FFMA R24, R81.reuse, R107, R24 ;  /* 0x0000006b51187223 */ /* 0x040fe20000000018 */
[----:B------:R-:W-:Y:S01]  /*ac20*/  F2FP.F16.E4M3.UNPACK_B R159, R159.H1 ;  /* 0x0000009fff9f723e */ /* 0x000fe200030006ff */
[C---:B------:R-:W-:Y:S01]  /*ac30*/  FFMA R25, R81.reuse, R106, R25 ;  /* 0x0000006a51197223 */ /* 0x040fe20000000019 */
[C---:B------:R-:W-:Y:S01]  /*ac40*/  FFMA R26, R81.reuse, R109, R26 ;  /* 0x0000006d511a7223 */ /* 0x040fe2000000001a */
[----:B------:R-:W-:Y:S01]  /*ac50*/  F2FP.F16.E4M3.UNPACK_B R160, R160.H1 ;  /* 0x000000a0ffa0723e */ /* 0x000fe200030006ff */
[C---:B------:R-:W-:Y:S01]  /*ac60*/  FFMA R27, R81.reuse, R108, R27 ;  /* 0x0000006c511b7223 */ /* 0x040fe2000000001b */
[----:B------:R-:W-:Y:S01]  /*ac70*/  F2FP.SATFINITE.E4M3.F32.PACK_AB_MERGE_C R6, R24, R23, RZ ;  /* 0x000000171806723e */ /* 0x000fe200048070ff */
[C---:B------:R-:W-:Y:S01]  /*ac80*/  FMUL R34, R78.reuse, R41 ;  /* 0x000000294e227220 */ /* 0x040fe20000400000 */
[C---:B------:R-:W-:Y:S01]  /*ac90*/  FMUL R41, R78.reuse, R48 ;  /* 0x000000304e297220 */ /* 0x040fe20000400000 */
[----:B------:R-:W-:Y:S01]  /*aca0*/  FMUL R28, R78, R35 ;  /* 0x000000234e1c7220 */ /* 0x000fe20000400000 */
[----:B------:R-:W-:Y:S01]  /*acb0*/  F2FP.F16.E4M3.UNPACK_B R161, R161.H1 ;  /* 0x000000a1ffa1723e */ /* 0x000fe200030006ff */
[--C-:B------:R-:W-:Y:S01]  /*acc0*/  HADD2.F32 R112, -RZ, R156.reuse.H0_H0 ;  /* 0x2000009cff707230 */ /* 0x100fe20000004100 */
[----:B------:R-:W-:Y:S01]  /*acd0*/  F2FP.SATFINITE.E4M3.F32.PACK_AB_MERGE_C R6, R22, R21, R6 ;  /* 0x000000151606723e */ /* 0x000fe20004807006 */
[C---:B------:R-:W-:Y:S01]  /*ace0*/  FFMA R28, R81.reuse, R111, R28 ;  /* 0x0000006f511c7223 */ /* 0x040fe2000000001c */
[C---:B------:R-:W-:Y:S01]  /*acf0*/  FFMA R29, R81.reuse, R110, R29 ;  /* 0x0000006e511d7223 */ /* 0x040fe2000000001d */
[C---:B------:R-:W-:Y:S01]  /*ad00*/  FFMA R30, R81.reuse, R113, R30 ;  /* 0x00000071511e7223 */ /* 0x040fe2000000001e */
[----:B------:R-:W-:Y:S02]  /*ad10*/  HADD2.F32 R115, -RZ, R156.H1_H1 ;  /* 0x3000009cff737230 */ /* 0x000fe40000004100 */
[C---:B------:R-:W-:Y:S01]  /*ad20*/  FMUL R31, R78.reuse, R38 ;  /* 0x000000264e1f7220 */ /* 0x040fe20000400000 */
[----:B------:R-:W-:Y:S01]  /*ad30*/  F2FP.F16.E4M3.UNPACK_B R162, R162.H1 ;  /* 0x000000a2ffa2723e */ /* 0x000fe200030006ff */
[C---:B------:R-:W-:Y:S01]  /*ad40*/  FMUL R38, R78.reuse, R45 ;  /* 0x0000002d4e267220 */ /* 0x040fe20000400000 */
[C---:B------:R-:W-:Y:S01]  /*ad50*/  FMUL R45, R78.reuse, R52 ;  /* 0x000000344e2d7220 */ /* 0x040fe20000400000 */
[----:B------:R-:W-:Y:S01]  /*ad60*/  F2FP.F16.E4M3.UNPACK_B R163, R163.H1 ;  /* 0x000000a3ffa3723e */ /* 0x000fe200030006ff */
[----:B------:R-:W-:Y:S01]  /*ad70*/  FFMA R31, R81, R112, R31 ;  /* 0x00000070511f7223 */ /* 0x000fe2000000001f */
[----:B------:R-:W-:Y:S01]  /*ad80*/  FMUL R52, R78, R59 ;  /* 0x0000003b4e347220 */ /* 0x000fe20000400000 */
[----:B------:R-:W-:Y:S01]  /*ad90*/  IADD3 R76, PT, PT, R76, 0x1, RZ ;  /* 0x000000014c4c7810 */ /* 0x000fe20007ffe0ff */
[C---:B------:R-:W-:Y:S01]  /*ada0*/  FMUL R59, R78.reuse, R66 ;  /* 0x000000424e3b7220 */ /* 0x040fe20000400000 */
[----:B------:R-:W-:Y:S01]  /*adb0*/  F2FP.SATFINITE.E4M3.F32.PACK_AB_MERGE_C R66, R13, R12, R14 ;  /* 0x0000000c0d42723e */ /* 0x000fe2000480700e */
[C---:B------:R-:W-:Y:S01]  /*adc0*/  FMUL R32, R78.reuse, R39 ;  /* 0x000000274e207220 */ /* 0x040fe20000400000 */
[--C-:B------:R-:W-:Y:S02]  /*add0*/  HADD2.F32 R116, -RZ, R157.reuse.H0_H0 ;  /* 0x2000009dff747230 */ /* 0x100fe40000004100 */
[C---:B------:R-:W-:Y:S01]  /*ade0*/  FMUL R35, R78.reuse, R42 ;  /* 0x0000002a4e237220 */ /* 0x040fe20000400000 */
[----:B------:R-:W-:Y:S02]  /*adf0*/  HADD2.F32 R119, -RZ, R157.H1_H1 ;  /* 0x3000009dff777230 */ /* 0x000fe40000004100 */
[C---:B------:R-:W-:Y:S01]  /*ae00*/  FFMA R32, R81.reuse, R115, R32 ;  /* 0x0000007351207223 */ /* 0x040fe20000000020 */
[----:B------:R-:W-:Y:S01]  /*ae10*/  FMUL R36, R78, R43 ;  /* 0x0000002b4e247220 */ /* 0x000fe20000400000 */
[C---:B------:R-:W-:Y:S01]  /*ae20*/  FFMA R33, R81.reuse, R114, R33 ;  /* 0x0000007251217223 */ /* 0x040fe20000000021 */
[C---:B------:R-:W-:Y:S01]  /*ae30*/  FFMA R34, R81.reuse, R117, R34 ;  /* 0x0000007551227223 */ /* 0x040fe20000000022 */
[--C-:B------:R-:W-:Y:S01]  /*ae40*/  HADD2.F32 R120, -RZ, R158.reuse.H0_H0 ;  /* 0x2000009eff787230 */ /* 0x100fe20000004100 */
[----:B------:R-:W-:Y:S01]  /*ae50*/  F2FP.SATFINITE.E4M3.F32.PACK_AB_MERGE_C R32, R32, R31, RZ ;  /* 0x0000001f2020723e */ /* 0x000fe200048070ff */
[C---:B------:R-:W-:Y:S01]  /*ae60*/  FFMA R35, R81.reuse, R116, R35 ;  /* 0x0000007451237223 */ /* 0x040fe20000000023 */
[----:B------:R-:W-:Y:S02]  /*ae70*/  HADD2.F32 R123, -RZ, R158.H1_H1 ;  /* 0x3000009eff7b7230 */ /* 0x000fe40000004100 */
[----:B------:R-:W-:Y:S01]  /*ae80*/  FMUL R39, R78, R46 ;  /* 0x0000002e4e277220 */ /* 0x000fe20000400000 */
[----:B------:R-:W-:Y:S01]  /*ae90*/  F2FP.SATFINITE.E4M3.F32.PACK_AB_MERGE_C R32, R30, R29, R32 ;  /* 0x0000001d1e20723e */ /* 0x000fe20004807020 */
[C---:B------:R-:W-:Y:S01]  /*aea0*/  FFMA R36, R81.reuse, R119, R36 ;  /* 0x0000007751247223 */ /* 0x040fe20000000024 */
[C---:B------:R-:W-:Y:S01]  /*aeb0*/  FMUL R40, R78.reuse, R47 ;  /* 0x0000002f4e287220 */ /* 0x040fe20000400000 */
[C---:B------:R-:W-:Y:S01]  /*aec0*/  FFMA R37, R81.reuse, R118, R37 ;  /* 0x0000007651257223 */ /* 0x040fe20000000025 */
[C---:B------:R-:W-:Y:S01]  /*aed0*/  FFMA R38, R81.reuse, R121, R38 ;  /* 0x0000007951267223 */ /* 0x040fe20000000026 */
[C---:B------:R-:W-:Y:S01]  /*aee0*/  FMUL R42, R78.reuse, R49 ;  /* 0x000000314e2a7220 */ /* 0x040fe20000400000 */
        /* <DEDUP_REMOVED lines=8> */
[C---:B------:R-:W-:Y:S01]  /*af70*/  FMUL R57, R78.reuse, R64 ;  /* 0x000000404e397220 */ /* 0x040fe20000400000 */
[----:B------:R-:W-:Y:S01]  /*af80*/  FFMA R42, R81, R125, R42 ;  /* 0x0000007d512a7223 */ /* 0x000fe2000000002a */
[C---:B------:R-:W-:Y:S01]  /*af90*/  FMUL R46, R78.reuse, R53 ;  /* 0x000000354e2e7220 */ /* 0x040fe20000400000 */
[--C-:B------:R-:W-:Y:S01]  /*afa0*/  HADD2.F32 R128, -RZ, R160.reuse.H0_H0 ;  /* 0x200000a0ff807230 */ /* 0x100fe20000004100 */
[----:B------:R-:W-:Y:S01]  /*afb0*/  F2FP.SATFINITE.E4M3.F32.PACK_AB_MERGE_C R64, R5, R4, R86 ;  /* 0x000000040540723e */ /* 0x000fe20004807056 */
[C---:B------:R-:W-:Y:S01]  /*afc0*/  FMUL R51, R78.reuse, R58 ;  /* 0x0000003a4e337220 */ /* 0x040fe20000400000 */
[C---:B------:R-:W-:Y:S01]  /*afd0*/  FMUL R53, R78.reuse, R60 ;  /* 0x0000003c4e357220 */ /* 0x040fe20000400000 */
[C---:B------:R-:W-:Y:S01]  /*afe0*/  FFMA R43, R81.reuse, R124, R43 ;  /* 0x0000007c512b7223 */ /* 0x040fe2000000002b */
[----:B------:R-:W-:Y:S02]  /*aff0*/  HADD2.F32 R131, -RZ, R160.H1_H1 ;  /* 0x300000a0ff837230 */ /* 0x000fe40000004100 */
[C---:B------:R-:W-:Y:S01]  /*b000*/  FMUL R47, R78.reuse, R54 ;  /* 0x000000364e2f7220 */ /* 0x040fe20000400000 */
[C---:B------:R-:W-:Y:S01]  /*b010*/  FMUL R58, R78.reuse, R65 ;  /* 0x000000414e3a7220 */ /* 0x040fe20000400000 */
[----:B------:R-:W-:Y:S01]  /*b020*/  FMUL R60, R78, R67 ;  /* 0x000000434e3c7220 */ /* 0x000fe20000400000 */
[----:B------:R-:W-:Y:S01]  /*b030*/  F2FP.SATFINITE.E4M3.F32.PACK_AB_MERGE_C R5, R20, R11, RZ ;  /* 0x0000000b1405723e */ /* 0x000fe200048070ff */
[----:B------:R-:W-:Y:S01]  /*b040*/  FFMA R44, R81, R127, R44 ;  /* 0x0000007f512c7223 */ /* 0x000fe2000000002c */
[C---:B------:R-:W-:Y:S01]  /*b050*/  FMUL R48, R78.reuse, R55 ;  /* 0x000000374e307220 */ /* 0x040fe20000400000 */
[----:B------:R-:W-:Y:S01]  /*b060*/  F2FP.SATFINITE.E4M3.F32.PACK_AB_MERGE_C R65, R9, R8, R138 ;  /* 0x000000080941723e */ /* 0x000fe2000480708a */
[----:B------:R-:W-:Y:S01]  /*b070*/  FFMA R45, R81, R126, R45 ;  /* 0x0000007e512d7223 */ /* 0x000fe2000000002d */
[----:B------:R-:W-:Y:S01]  /*b080*/  F2FP.SATFINITE.E4M3.F32.PACK_AB_MERGE_C R67, R17, R16, R18 ;  /* 0x000000101143723e */ /* 0x000fe20004807012 */
[----:B------:R-:W-:Y:S01]  /*b090*/  FMUL R49, R78, R56 ;  /* 0x000000384e317220 */ /* 0x000fe20000400000 */
[C---:B------:R-:W-:Y:S01]  /*b0a0*/  FFMA R46, R81.reuse, R129, R46 ;  /* 0x00000081512e7223 */ /* 0x040fe2000000002e */
[--C-:B------:R-:W-:Y:S02]  /*b0b0*/  HADD2.F32 R132, -RZ, R161.reuse.H0_H0 ;  /* 0x200000a1ff847230 */ /* 0x100fe40000004100 */
[C---:B------:R-:W-:Y:S01]  /*b0c0*/  FFMA R47, R81.reuse, R128, R47 ;  /* 0x00000080512f7223 */ /* 0x040fe2000000002f */
[----:B------:R1:W-:Y:S01]  /*b0d0*/  STS.128 [R172+UR49+0xa200], R64 ;  /* 0x00a20040ac007988 */ /* 0x0003e20008000c31 */
[----:B------:R-:W-:Y:S01]  /*b0e0*/  HADD2.F32 R135, -RZ, R161.H1_H1 ;  /* 0x300000a1ff877230 */ /* 0x000fe20000004100 */
[----:B------:R-:W-:Y:S01]  /*b0f0*/  F2FP.SATFINITE.E4M3.F32.PACK_AB_MERGE_C R5, R10, R7, R5 ;  /* 0x000000070a05723e */ /* 0x000fe20004807005 */
[C---:B------:R-:W-:Y:S01]  /*b100*/  FFMA R48, R81.reuse, R131, R48 ;  /* 0x0000008351307223 */ /* 0x040fe20000000030 */
[----:B------:R-:W-:Y:S01]  /*b110*/  F2FP.SATFINITE.E4M3.F32.PACK_AB_MERGE_C R7, R28, R27, RZ ;  /* 0x0000001b1c07723e */ /* 0x000fe200048070ff */
        /* <DEDUP_REMOVED lines=8> */
[----:B------:R-:W-:Y:S01]  /*b1a0*/  FMUL R56, R78, R63 ;  /* 0x0000003f4e387220 */ /* 0x000fe20000400000 */
[----:B------:R-:W-:Y:S01]  /*b1b0*/  F2FP.SATFINITE.E4M3.F32.PACK_AB_MERGE_C R4, R2, R0, R3 ;  /* 0x000000000204723e */ /* 0x000fe20004807003 */
[C---:B------:R-:W-:Y:S01]  /*b1c0*/  FFMA R53, R81.reuse, R134, R53 ;  /* 0x0000008651357223 */ /* 0x040fe20000000035 */
[----:B------:R-:W-:Y:S01]  /*b1d0*/  F2FP.SATFINITE.E4M3.F32.PACK_AB_MERGE_C R7, R26, R25, R7 ;  /* 0x000000191a07723e */ /* 0x000fe20004807007 */
[C---:B------:R-:W-:Y:S01]  /*b1e0*/  FFMA R54, R81.reuse, R137, R54 ;  /* 0x0000008951367223 */ /* 0x040fe20000000036 */
[--C-:B------:R-:W-:Y:S02]  /*b1f0*/  HADD2.F32 R84, -RZ, R163.reuse.H0_H0 ;  /* 0x200000a3ff547230 */ /* 0x100fe40000004100 */
[C---:B------:R-:W-:Y:S01]  /*b200*/  FFMA R55, R81.reuse, R136, R55 ;  /* 0x0000008851377223 */ /* 0x040fe20000000037 */
[----:B------:R-:W-:Y:S01]  /*b210*/  HADD2.F32 R85, -RZ, R163.H1_H1 ;  /* 0x300000a3ff557230 */ /* 0x000fe20000004100 */
[----:B------:R1:W-:Y:S01]  /*b220*/  STS.128 [R192+0xa010], R4 ;  /* 0x00a01004c0007388 */ /* 0x0003e20000000c00 */
[----:B------:R-:W-:Y:S01]  /*b230*/  F2FP.SATFINITE.E4M3.F32.PACK_AB_MERGE_C R35, R36, R35, RZ ;  /* 0x000000232423723e */ /* 0x000fe200048070ff */
[C---:B------:R-:W-:Y:S01]  /*b240*/  FFMA R56, R81.reuse, R139, R56 ;  /* 0x0000008b51387223 */ /* 0x040fe20000000038 */
[----:B------:R-:W-:Y:S01]  /*b250*/  F2FP.SATFINITE.E4M3.F32.PACK_AB_MERGE_C R39, R40, R39, RZ ;  /* 0x000000272827723e */ /* 0x000fe200048070ff */
[C---:B------:R-:W-:Y:S01]  /*b260*/  FFMA R57, R81.reuse, R82, R57 ;  /* 0x0000005251397223 */ /* 0x040fe20000000039 */
[----:B------:R-:W-:Y:S01]  /*b270*/  F2FP.SATFINITE.E4M3.F32.PACK_AB_MERGE_C R43, R44, R43, RZ ;  /* 0x0000002b2c2b723e */ /* 0x000fe200048070ff */
[C---:B------:R-:W-:Y:S01]  /*b280*/  FFMA R58, R81.reuse, R83, R58 ;  /* 0x00000053513a7223 */ /* 0x040fe2000000003a */
[C---:B------:R-:W-:Y:S01]  /*b290*/  FFMA R59, R81.reuse, R84, R59 ;  /* 0x00000054513b7223 */ /* 0x040fe2000000003b */
[----:B------:R-:W-:Y:S01]  /*b2a0*/  F2FP.SATFINITE.E4M3.F32.PACK_AB_MERGE_C R33, R34, R33, R35 ;  /* 0x000000212221723e */ /* 0x000fe20004807023 */
        /* <DEDUP_REMOVED lines=11> */
[----:B------:R-:W-:Y:S05]  /*b360*/  F2FP.SATFINITE.E4M3.F32.PACK_AB_MERGE_C R51, R58, R57, R59 ;  /* 0x000000393a33723e */ /* 0x000fea000480703b */
        /* <DEDUP_REMOVED lines=18> */
.L_x_135:
[----:B------:R-:W-:Y:S05]  /*b490*/  BSYNC.RECONVERGENT B0 ;  /* 0x0000000000007941 */ /* 0x000fea0003800200 */
.L_x_134:
[----:B------:R-:W-:Y:S01]  /*b4a0*/  BAR.SYNC.DEFER_BLOCKING 0x1, 0x80 ;  /* 0x0042000000007b1d */ /* 0x000fe20000010000 */
[----:B------:R-:W-:Y:S01]  /*b4b0*/  ISETP.NE.AND P2, PT, R190, RZ, PT ;  /* 0x000000ffbe00720c */ /* 0x000fe20003f45270 */
[----:B------:R-:W-:Y:S01]  /*b4c0*/  IMAD.IADD R20, R75, 0x1, R147 ;  /* 0x000000014b147824 */ /* 0x000fe200078e0293 */
[----:B------:R-:W-:Y:S01]  /*b4d0*/  ISETP.NE.AND P0, PT, R191, 0x2, PT ;  /* 0x00000002bf00780c */ /* 0x000fe20003f05270 */
[----:B------:R-:W-:Y:S01]  /*b4e0*/  IMAD.IADD R21, R77, 0x1, R170 ;  /* 0x000000014d157824 */ /* 0x000fe200078e02aa */
[----:B------:R-:W-:Y:S02]  /*b4f0*/  ISETP.NE.AND P1, PT, R76, 0x2, PT ;  /* 0x000000024c00780c */ /* 0x000fe40003f25270 */
[----:B------:R-:W-:Y:S02]  /*b500*/  SEL R3, RZ, 0x1, P0 ;  /* 0x00000001ff037807 */ /* 0x000fe40000000000 */
[----:B------:R-:W-:Y:S02]  /*b510*/  SEL R0, RZ, 0x1, P1 ;  /* 0x00000001ff007807 */ /* 0x000fe40000800000 */
[----:B------:R-:W-:Y:S02]  /*b520*/  LOP3.LUT R182, R182, R3, RZ, 0x3c, !PT ;  /* 0x00000003b6b67212 */ /* 0x000fe400078e3cff */
[----:B------:R-:W-:Y:S02]  /*b530*/  LOP3.LUT R183, R183, R0, RZ, 0x3c, !PT ;  /* 0x00000000b7b77212 */ /* 0x000fe400078e3cff */
[----:B------:R-:W-:Y:S02]  /*b540*/  @P2 R2UR UR36, R179 ;  /* 0x00000000b32422ca */ /* 0x000fe400000e0000 */
[----:B------:R-:W-:Y:S02]  /*b550*/  SEL R191, R191, RZ, P0 ;  /* 0x000000ffbfbf7207 */ /* 0x000fe40000000000 */
[----:B------:R-:W-:Y:S01]  /*b560*/  SEL R76, R76, RZ, P1 ;  /* 0x000000ff4c4c7207 */ /* 0x000fe20000800000 */
[----:B------:R-:W-:Y:S10]  /*b570*/  @P2 BRA `(.L_x_136) ;  /* 0xffffff9800d82947 */ /* 0x000ff4000383ffff */
[----:B------:R-:W-:Y:S05]  /*b580*/  EXIT ;  /* 0x000000000000794d */ /* 0x000fea0003800000 */
.L_x_20:
[----:B--2---:R2:W1:Y:S02]  /*b590*/  SYNCS.PHASECHK.TRANS64.TRYWAIT P0, [R3+URZ+0x180], R2 ;  /* 0x00018002030075a7 */ /* 0x00446400080011ff */
[----:B-1----:R-:W-:Y:S05]  /*b5a0*/  @!P0 NANOSLEEP.SYNCS 0x989680 ;  /* 0x009896800000895d */ /* 0x002fea0003900000 */
[----:B------:R-:W1:Y:S02]  /*b5b0*/  @!P0 SYNCS.PHASECHK.TRANS64 P0, [R3+URZ+0x180], R2 ;  /* 0x00018002030085a7 */ /* 0x000e6400080010ff */
[----:B-1----:R-:W-:Y:S05]  /*b5c0*/  @!P0 BRA `(.L_x_20) ;  /* 0xfffffffc00f08947 */ /* 0x002fea000383ffff */
[----:B------:R-:W-:Y:S05]  /*b5d0*/  BRA `(.L_x_137) ;  /* 0xffffff60004c7947 */ /* 0x000fea000383ffff */
.L_x_23:
[----:B-1----:R-:W-:-:S07]  /*b5e0*/  MOV R2, UR33 ;  /* 0x0000002100027c02 */ /* 0x002fce0008000f00 */
.L_x_138:
[----:B-1----:R1:W2:Y:S02]  /*b5f0*/  SYNCS.PHASECHK.TRANS64.TRYWAIT P0, [R2+URZ+0x70], R5 ;  /* 0x00007005020075a7 */ /* 0x0022a400080011ff */
[----:B--2---:R-:W-:Y:S05]  /*b600*/  @!P0 NANOSLEEP.SYNCS 0x989680 ;  /* 0x009896800000895d */ /* 0x004fea0003900000 */
[----:B------:R-:W2:Y:S02]  /*b610*/  @!P0 SYNCS.PHASECHK.TRANS64 P0, [R2+URZ+0x70], R5 ;  /* 0x00007005020085a7 */ /* 0x000ea400080010ff */
[----:B--2---:R-:W-:Y:S05]  /*b620*/  @!P0 BRA `(.L_x_138) ;  /* 0xfffffffc00f08947 */ /* 0x004fea000383ffff */
[----:B------:R-:W-:Y:S05]  /*b630*/  BRA `(.L_x_22) ;  /* 0xffffff60009c7947 */ /* 0x000fea000383ffff */
.L_x_29:
[----:B-1----:R-:W-:-:S07]  /*b640*/  MOV R2, UR17 ;  /* 0x0000001100027c02 */ /* 0x002fce0008000f00 */
.L_x_139:
[----:B-1----:R1:W2:Y:S02]  /*b650*/  SYNCS.PHASECHK.TRANS64.TRYWAIT P0, [R2+URZ+0x70], R5 ;  /* 0x00007005020075a7 */ /* 0x0022a400080011ff */
[----:B--2---:R-:W-:Y:S05]  /*b660*/  @!P0 NANOSLEEP.SYNCS 0x989680 ;  /* 0x009896800000895d */ /* 0x004fea0003900000 */
[----:B------:R-:W2:Y:S02]  /*b670*/  @!P0 SYNCS.PHASECHK.TRANS64 P0, [R2+URZ+0x70], R5 ;  /* 0x00007005020085a7 */ /* 0x000ea400080010ff */
[----:B--2---:R-:W-:Y:S05]  /*b680*/  @!P0 BRA `(.L_x_139) ;  /* 0xfffffffc00f08947 */ /* 0x004fea000383ffff */
[----:B------:R-:W-:Y:S05]  /*b690*/  BRA `(.L_x_28) ;  /* 0xffffff6400447947 */ /* 0x000fea000383ffff */
.L_x_33:
[----:B-1----:R1:W2:Y:S02]  /*b6a0*/  SYNCS.PHASECHK.TRANS64.TRYWAIT P0, [R2+URZ+0x130], R3 ;  /* 0x00013003020075a7 */ /* 0x0022a400080011ff */
[----:B--2---:R-:W-:Y:S05]  /*b6b0*/  @!P0 NANOSLEEP.SYNCS 0x989680 ;  /* 0x009896800000895d */ /* 0x004fea0003900000 */
[----:B------:R-:W2:Y:S02]  /*b6c0*/  @!P0 SYNCS.PHASECHK.TRANS64 P0, [R2+URZ+0x130], R3 ;  /* 0x00013003020085a7 */ /* 0x000ea400080010ff */
[----:B--2---:R-:W-:Y:S05]  /*b6d0*/  @!P0 BRA `(.L_x_33) ;  /* 0xfffffffc00f08947 */ /* 0x004fea000383ffff */
[----:B------:R-:W-:Y:S05]  /*b6e0*/  BRA `(.L_x_140) ;  /* 0xffffff6400d47947 */ /* 0x000fea000383ffff */
.L_x_37:
[----:B----4-:R-:W-:-:S07]  /*b6f0*/  MOV R0, UR5 ;  /* 0x0000000500007c02 */ /* 0x010fce0008000f00 */
.L_x_141:
[----:B-1----:R1:W2:Y:S02]  /*b700*/  SYNCS.PHASECHK.TRANS64.TRYWAIT P0, [R0+URZ], R3 ;  /* 0x00000003000075a7 */ /* 0x0022a400080011ff */
[----:B--2---:R-:W-:Y:S05]  /*b710*/  @!P0 NANOSLEEP.SYNCS 0x989680 ;  /* 0x009896800000895d */ /* 0x004fea0003900000 */
[----:B------:R-:W2:Y:S02]  /*b720*/  @!P0 SYNCS.PHASECHK.TRANS64 P0, [R0+URZ], R3 ;  /* 0x00000003000085a7 */ /* 0x000ea400080010ff */
[----:B--2---:R-:W-:Y:S05]  /*b730*/  @!P0 BRA `(.L_x_141) ;  /* 0xfffffffc00f08947 */ /* 0x004fea000383ffff */
[----:B------:R-:W-:Y:S05]  /*b740*/  BRA `(.L_x_142) ;  /* 0xffffff6c00447947 */ /* 0x000fea000383ffff */
.L_x_38:
[----:B----4-:R-:W-:-:S07]  /*b750*/  MOV R0, UR5 ;  /* 0x0000000500007c02 */ /* 0x010fce0008000f00 */
.L_x_143:
[----:B-1----:R1:W2:Y:S02]  /*b760*/  SYNCS.PHASECHK.TRANS64.TRYWAIT P0, [R0+URZ], R3 ;  /* 0x00000003000075a7 */ /* 0x0022a400080011ff */
[----:B--2---:R-:W-:Y:S05]  /*b770*/  @!P0 NANOSLEEP.SYNCS 0x989680 ;  /* 0x009896800000895d */ /* 0x004fea0003900000 */
[----:B------:R-:W2:Y:S02]  /*b780*/  @!P0 SYNCS.PHASECHK.TRANS64 P0, [R0+URZ], R3 ;  /* 0x00000003000085a7 */ /* 0x000ea400080010ff */
[----:B--2---:R-:W-:Y:S05]  /*b790*/  @!P0 BRA `(.L_x_143) ;  /* 0xfffffffc00f08947 */ /* 0x004fea000383ffff */
[----:B------:R-:W-:Y:S05]  /*b7a0*/  BRA `(.L_x_144) ;  /* 0xffffff6c00507947 */ /* 0x000fea000383ffff */
.L_x_39:
[----:B----4-:R-:W-:-:S07]  /*b7b0*/  MOV R0, UR5 ;  /* 0x0000000500007c02 */ /* 0x010fce0008000f00 */
.L_x_145:
[----:B-1----:R1:W2:Y:S02]  /*b7c0*/  SYNCS.PHASECHK.TRANS64.TRYWAIT P0, [R0+URZ], R3 ;  /* 0x00000003000075a7 */ /* 0x0022a400080011ff */
[----:B--2---:R-:W-:Y:S05]  /*b7d0*/  @!P0 NANOSLEEP.SYNCS 0x989680 ;  /* 0x009896800000895d */ /* 0x004fea0003900000 */
[----:B------:R-:W2:Y:S02]  /*b7e0*/  @!P0 SYNCS.PHASECHK.TRANS64 P0, [R0+URZ], R3 ;  /* 0x00000003000085a7 */ /* 0x000ea400080010ff */
[----:B--2---:R-:W-:Y:S05]  /*b7f0*/  @!P0 BRA `(.L_x_145) ;  /* 0xfffffffc00f08947 */ /* 0x004fea000383ffff */
[----:B------:R-:W-:Y:S05]  /*b800*/  BRA `(.L_x_146) ;  /* 0xffffff6c005c7947 */ /* 0x000fea000383ffff */
.L_x_40:
[----:B----4-:R-:W-:-:S07]  /*b810*/  MOV R0, UR5 ;  /* 0x0000000500007c02 */ /* 0x010fce0008000f00 */
.L_x_147:
[----:B-1----:R1:W2:Y:S02]  /*b820*/  SYNCS.PHASECHK.TRANS64.TRYWAIT P0, [R0+URZ], R3 ;  /* 0x00000003000075a7 */ /* 0x0022a400080011ff */
[----:B--2---:R-:W-:Y:S05]  /*b830*/  @!P0 NANOSLEEP.SYNCS 0x989680 ;  /* 0x009896800000895d */ /* 0x004fea0003900000 */
[----:B------:R-:W2:Y:S02]  /*b840*/  @!P0 SYNCS.PHASECHK.TRANS64 P0, [R0+URZ], R3 ;  /* 0x00000003000085a7 */ /* 0x000ea400080010ff */
[----:B--2---:R-:W-:Y:S05]  /*b850*/  @!P0 BRA `(.L_x_147) ;  /* 0xfffffffc00f08947 */ /* 0x004fea000383ffff */
[----:B------:R-:W-:Y:S05]  /*b860*/  BRA `(.L_x_148) ;  /* 0xffffff6c00687947 */ /* 0x000fea000383ffff */
.L_x_41:
[----:B----4-:R-:W-:-:S07]  /*b870*/  MOV R0, UR5 ;  /* 0x0000000500007c02 */ /* 0x010fce0008000f00 */
.L_x_149:
[----:B-1----:R1:W2:Y:S02]  /*b880*/  SYNCS.PHASECHK.TRANS64.TRYWAIT P0, [R0+URZ], R3 ;  /* 0x00000003000075a7 */ /* 0x0022a400080011ff */
[----:B--2---:R-:W-:Y:S05]  /*b890*/  @!P0 NANOSLEEP.SYNCS 0x989680 ;  /* 0x009896800000895d */ /* 0x004fea0003900000 */
[----:B------:R-:W2:Y:S02]  /*b8a0*/  @!P0 SYNCS.PHASECHK.TRANS64 P0, [R0+URZ], R3 ;  /* 0x00000003000085a7 */ /* 0x000ea400080010ff */
[----:B--2---:R-:W-:Y:S05]  /*b8b0*/  @!P0 BRA `(.L_x_149) ;  /* 0xfffffffc00f08947 */ /* 0x004fea000383ffff */
[----:B------:R-:W-:Y:S05]  /*b8c0*/  BRA `(.L_x_150) ;  /* 0xffffff6c00747947 */ /* 0x000fea000383ffff */
.L_x_42:
[----:B----4-:R-:W-:-:S07]  /*b8d0*/  MOV R0, UR5 ;  /* 0x0000000500007c02 */ /* 0x010fce0008000f00 */
.L_x_151:
[----:B-1----:R1:W2:Y:S02]  /*b8e0*/  SYNCS.PHASECHK.TRANS64.TRYWAIT P0, [R0+URZ], R3 ;  /* 0x00000003000075a7 */ /* 0x0022a400080011ff */
[----:B--2---:R-:W-:Y:S05]  /*b8f0*/  @!P0 NANOSLEEP.SYNCS 0x989680 ;  /* 0x009896800000895d */ /* 0x004fea0003900000 */
[----:B------:R-:W2:Y:S02]  /*b900*/  @!P0 SYNCS.PHASECHK.TRANS64 P0, [R0+URZ], R3 ;  /* 0x00000003000085a7 */ /* 0x000ea400080010ff */
[----:B--2---:R-:W-:Y:S05]  /*b910*/  @!P0 BRA `(.L_x_151) ;  /* 0xfffffffc00f08947 */ /* 0x004fea000383ffff */
[----:B------:R-:W-:Y:S05]  /*b920*/  BRA `(.L_x_152) ;  /* 0xffffff6c00807947 */ /* 0x000fea000383ffff */
.L_x_43:
[----:B----4-:R-:W-:-:S07]  /*b930*/  MOV R0, UR5 ;  /* 0x0000000500007c02 */ /* 0x010fce0008000f00 */
.L_x_153:
[----:B-1----:R1:W2:Y:S02]  /*b940*/  SYNCS.PHASECHK.TRANS64.TRYWAIT P0, [R0+URZ], R3 ;  /* 0x00000003000075a7 */ /* 0x0022a400080011ff */
[----:B--2---:R-:W-:Y:S05]  /*b950*/  @!P0 NANOSLEEP.SYNCS 0x989680 ;  /* 0x009896800000895d */ /* 0x004fea0003900000 */
[----:B------:R-:W2:Y:S02]  /*b960*/  @!P0 SYNCS.PHASECHK.TRANS64 P0, [R0+URZ], R3 ;  /* 0x00000003000085a7 */ /* 0x000ea400080010ff */
[----:B--2---:R-:W-:Y:S05]  /*b970*/  @!P0 BRA `(.L_x_153) ;  /* 0xfffffffc00f08947 */ /* 0x004fea000383ffff */
[----:B------:R-:W-:Y:S05]  /*b980*/  BRA `(.L_x_154) ;  /* 0xffffff6c008c7947 */ /* 0x000fea000383ffff */
.L_x_44:
[----:B----4-:R-:W-:-:S07]  /*b990*/  MOV R0, UR5 ;  /* 0x0000000500007c02 */ /* 0x010fce0008000f00 */
.L_x_155:
[----:B-1----:R1:W2:Y:S02]  /*b9a0*/  SYNCS.PHASECHK.TRANS64.TRYWAIT P0, [R0+URZ], R3 ;  /* 0x00000003000075a7 */ /* 0x0022a400080011ff */
[----:B--2---:R-:W-:Y:S05]  /*b9b0*/  @!P0 NANOSLEEP.SYNCS 0x989680 ;  /* 0x009896800000895d */ /* 0x004fea0003900000 */
[----:B------:R-:W2:Y:S02]  /*b9c0*/  @!P0 SYNCS.PHASECHK.TRANS64 P0, [R0+URZ], R3 ;  /* 0x00000003000085a7 */ /* 0x000ea400080010ff */
[----:B--2---:R-:W-:Y:S05]  /*b9d0*/  @!P0 BRA `(.L_x_155) ;  /* 0xfffffffc00f08947 */ /* 0x004fea000383ffff */
[----:B------:R-:W-:Y:S05]  /*b9e0*/  BRA `(.L_x_156) ;  /* 0xffffff6c00987947 */ /* 0x000fea000383ffff */
.L_x_45:
[----:B----4-:R-:W-:-:S07]  /*b9f0*/  MOV R0, UR5 ;  /* 0x0000000500007c02 */ /* 0x010fce0008000f00 */
.L_x_157:
[----:B-1----:R1:W2:Y:S02]  /*ba00*/  SYNCS.PHASECHK.TRANS64.TRYWAIT P0, [R0+URZ], R3 ;  /* 0x00000003000075a7 */ /* 0x0022a400080011ff */
[----:B--2---:R-:W-:Y:S05]  /*ba10*/  @!P0 NANOSLEEP.SYNCS 0x989680 ;  /* 0x009896800000895d */ /* 0x004fea0003900000 */
[----:B------:R-:W2:Y:S02]  /*ba20*/  @!P0 SYNCS.PHASECHK.TRANS64 P0, [R0+URZ], R3 ;  /* 0x00000003000085a7 */ /* 0x000ea400080010ff */
[----:B--2---:R-:W-:Y:S05]  /*ba30*/  @!P0 BRA `(.L_x_157) ;  /* 0xfffffffc00f08947 */ /* 0x004fea000383ffff */
[----:B------:R-:W-:Y:S05]  /*ba40*/  BRA `(.L_x_158) ;  /* 0xffffff6c00a47947 */ /* 0x000fea000383ffff */
.L_x_46:
[----:B----4-:R-:W-:-:S07]  /*ba50*/  MOV R0, UR5 ;  /* 0x0000000500007c02 */ /* 0x010fce0008000f00 */
.L_x_159:
[----:B-1----:R1:W2:Y:S02]  /*ba60*/  SYNCS.PHASECHK.TRANS64.TRYWAIT P0, [R0+URZ], R3 ;  /* 0x00000003000075a7 */ /* 0x0022a400080011ff */
[----:B--2---:R-:W-:Y:S05]  /*ba70*/  @!P0 NANOSLEEP.SYNCS 0x989680 ;  /* 0x009896800000895d */ /* 0x004fea0003900000 */
[----:B------:R-:W2:Y:S02]  /*ba80*/  @!P0 SYNCS.PHASECHK.TRANS64 P0, [R0+URZ], R3 ;  /* 0x00000003000085a7 */ /* 0x000ea400080010ff */
[----:B--2---:R-:W-:Y:S05]  /*ba90*/  @!P0 BRA `(.L_x_159) ;  /* 0xfffffffc00f08947 */ /* 0x004fea000383ffff */
[----:B------:R-:W-:Y:S05]  /*baa0*/  BRA `(.L_x_160) ;  /* 0xffffff6c00b07947 */ /* 0x000fea000383ffff */
.L_x_47:
[----:B----4-:R-:W-:-:S07]  /*bab0*/  MOV R0, UR5 ;  /* 0x0000000500007c02 */ /* 0x010fce0008000f00 */
.L_x_161:
[----:B-1----:R1:W2:Y:S02]  /*bac0*/  SYNCS.PHASECHK.TRANS64.TRYWAIT P0, [R0+URZ], R3 ;  /* 0x00000003000075a7 */ /* 0x0022a400080011ff */
[----:B--2---:R-:W-:Y:S05]  /*bad0*/  @!P0 NANOSLEEP.SYNCS 0x989680 ;  /* 0x009896800000895d */ /* 0x004fea0003900000 */
[----:B------:R-:W2:Y:S02]  /*bae0*/  @!P0 SYNCS.PHASECHK.TRANS64 P0, [R0+URZ], R3 ;  /* 0x00000003000085a7 */ /* 0x000ea400080010ff */
[----:B--2---:R-:W-:Y:S05]  /*baf0*/  @!P0 BRA `(.L_x_161) ;  /* 0xfffffffc00f08947 */ /* 0x004fea000383ffff */
[----:B------:R-:W-:Y:S05]  /*bb00*/  BRA `(.L_x_162) ;  /* 0xffffff6c00bc7947 */ /* 0x000fea000383ffff */
.L_x_48:
[----:B----4-:R-:W-:-:S07]  /*bb10*/  MOV R0, UR5 ;  /* 0x0000000500007c02 */ /* 0x010fce0008000f00 */
.L_x_163:
[----:B-1----:R1:W2:Y:S02]  /*bb20*/  SYNCS.PHASECHK.TRANS64.TRYWAIT P0, [R0+URZ], R3 ;  /* 0x00000003000075a7 */ /* 0x0022a400080011ff */
[----:B--2---:R-:W-:Y:S05]  /*bb30*/  @!P0 NANOSLEEP.SYNCS 0x989680 ;  /* 0x009896800000895d */ /* 0x004fea0003900000 */
[----:B------:R-:W2:Y:S02]  /*bb40*/  @!P0 SYNCS.PHASECHK.TRANS64 P0, [R0+URZ], R3 ;  /* 0x00000003000085a7 */ /* 0x000ea400080010ff */
[----:B--2---:R-:W-:Y:S05]  /*bb50*/  @!P0 BRA `(.L_x_163) ;  /* 0xfffffffc00f08947 */ /* 0x004fea000383ffff */
[----:B------:R-:W-:Y:S05]  /*bb60*/  BRA `(.L_x_164) ;  /* 0xffffff6c00c87947 */ /* 0x000fea000383ffff */
.L_x_49:
[----:B----4-:R-:W-:-:S07]  /*bb70*/  MOV R0, UR5 ;  /* 0x0000000500007c02 */ /* 0x010fce0008000f00 */
.L_x_165:
[----:B-1----:R1:W2:Y:S02]  /*bb80*/  SYNCS.PHASECHK.TRANS64.TRYWAIT P0, [R0+URZ], R3 ;  /* 0x00000003000075a7 */ /* 0x0022a400080011ff */
[----:B--2---:R-:W-:Y:S05]  /*bb90*/  @!P0 NANOSLEEP.SYNCS 0x989680 ;  /* 0x009896800000895d */ /* 0x004fea0003900000 */
[----:B------:R-:W2:Y:S02]  /*bba0*/  @!P0 SYNCS.PHASECHK.TRANS64 P0, [R0+URZ], R3 ;  /* 0x00000003000085a7 */ /* 0x000ea400080010ff */
[----:B--2---:R-:W-:Y:S05]  /*bbb0*/  @!P0 BRA `(.L_x_165) ;  /* 0xfffffffc00f08947 */ /* 0x004fea000383ffff */
[----:B------:R-:W-:Y:S05]  /*bbc0*/  BRA `(.L_x_166) ;  /* 0xffffff6c00d47947 */ /* 0x000fea000383ffff */
.L_x_52:
[----:B-1----:R1:W2:Y:S02]  /*bbd0*/  SYNCS.PHASECHK.TRANS64.TRYWAIT P0, [R0+URZ+0x170], R5 ;  /* 0x00017005000075a7 */ /* 0x0022a400080011ff */
[----:B--2---:R-:W-:Y:S05]  /*bbe0*/  @!P0 NANOSLEEP.SYNCS 0x989680 ;  /* 0x009896800000895d */ /* 0x004fea0003900000 */
[----:B------:R-:W2:Y:S02]  /*bbf0*/  @!P0 SYNCS.PHASECHK.TRANS64 P0, [R0+URZ+0x170], R5 ;  /* 0x00017005000085a7 */ /* 0x000ea400080010ff */
[----:B--2---:R-:W-:Y:S05]  /*bc00*/  @!P0 BRA `(.L_x_52) ;  /* 0xfffffffc00f08947 */ /* 0x004fea000383ffff */
[----:B------:R-:W-:Y:S05]  /*bc10*/  BRA `(.L_x_167) ;  /* 0xffffff7000307947 */ /* 0x000fea000383ffff */
.L_x_53:
[----:B------:R-:W-:-:S07]  /*bc20*/  MOV R0, UR5 ;  /* 0x0000000500007c02 */ /* 0x000fce0008000f00 */
.L_x_168:
[----:B-1----:R1:W2:Y:S02]  /*bc30*/  SYNCS.PHASECHK.TRANS64.TRYWAIT P0, [R0+URZ+0x140], R5 ;  /* 0x00014005000075a7 */ /* 0x0022a400080011ff */
[----:B--2---:R-:W-:Y:S05]  /*bc40*/  @!P0 NANOSLEEP.SYNCS 0x989680 ;  /* 0x009896800000895d */ /* 0x004fea0003900000 */
[----:B------:R-:W2:Y:S02]  /*bc50*/  @!P0 SYNCS.PHASECHK.TRANS64 P0, [R0+URZ+0x140], R5 ;  /* 0x00014005000085a7 */ /* 0x000ea400080010ff */
[----:B--2---:R-:W-:Y:S05]  /*bc60*/  @!P0 BRA `(.L_x_168) ;  /* 0xfffffffc00f08947 */ /* 0x004fea000383ffff */
[----:B------:R-:W-:Y:S05]  /*bc70*/  BRA `(.L_x_169) ;  /* 0xffffff7000407947 */ /* 0x000fea000383ffff */
.L_x_54:
[----:B-1----:R1:W2:Y:S02]  /*bc80*/  SYNCS.PHASECHK.TRANS64.TRYWAIT P1, [R0+URZ+0x130], R5 ;  /* 0x00013005000075a7 */ /* 0x0022a400080211ff */
[----:B--2---:R-:W-:Y:S05]  /*bc90*/  @!P1 NANOSLEEP.SYNCS 0x989680 ;  /* 0x009896800000995d */ /* 0x004fea0003900000 */
[----:B------:R-:W2:Y:S02]  /*bca0*/  @!P1 SYNCS.PHASECHK.TRANS64 P1, [R0+URZ+0x130], R5 ;  /* 0x00013005000095a7 */ /* 0x000ea400080210ff */
[----:B--2---:R-:W-:Y:S05]  /*bcb0*/  @!P1 BRA `(.L_x_54) ;  /* 0xfffffffc00f09947 */ /* 0x004fea000383ffff */
[----:B------:R-:W-:Y:S05]  /*bcc0*/  BRA `(.L_x_170) ;  /* 0xffffff7000707947 */ /* 0x000fea000383ffff */
.L_x_57:
[----:B------:R-:W-:-:S07]  /*bcd0*/  MOV R0, UR5 ;  /* 0x0000000500007c02 */ /* 0x000fce0008000f00 */
.L_x_171:
[----:B-1----:R1:W2:Y:S02]  /*bce0*/  SYNCS.PHASECHK.TRANS64.TRYWAIT P0, [R0+URZ+0x140], R3 ;  /* 0x00014003000075a7 */ /* 0x0022a400080011ff */
[----:B--2---:R-:W-:Y:S05]  /*bcf0*/  @!P0 NANOSLEEP.SYNCS 0x989680 ;  /* 0x009896800000895d */ /* 0x004fea0003900000 */
[----:B------:R-:W2:Y:S02]  /*bd00*/  @!P0 SYNCS.PHASECHK.TRANS64 P0, [R0+URZ+0x140], R3 ;  /* 0x00014003000085a7 */ /* 0x000ea400080010ff */
[----:B--2---:R-:W-:Y:S05]  /*bd10*/  @!P0 BRA `(.L_x_171) ;  /* 0xfffffffc00f08947 */ /* 0x004fea000383ffff */
[----:B------:R-:W-:Y:S05]  /*bd20*/  BRA `(.L_x_56) ;  /* 0xffffff7000c47947 */ /* 0x000fea000383ffff */
.L_x_64:
[----:B-1----:R1:W2:Y:S02]  /*bd30*/  SYNCS.PHASECHK.TRANS64.TRYWAIT P1, [R0+URZ+0x130], R5 ;  /* 0x00013005000075a7 */ /* 0x0022a400080211ff */
[----:B--2---:R-:W-:Y:S05]  /*bd40*/  @!P1 NANOSLEEP.SYNCS 0x989680 ;  /* 0x009896800000995d */ /* 0x004fea0003900000 */
[----:B------:R-:W2:Y:S02]  /*bd50*/  @!P1 SYNCS.PHASECHK.TRANS64 P1, [R0+URZ+0x130], R5 ;  /* 0x00013005000095a7 */ /* 0x000ea400080210ff */
[----:B--2---:R-:W-:Y:S05]  /*bd60*/  @!P1 BRA `(.L_x_64) ;  /* 0xfffffffc00f09947 */ /* 0x004fea000383ffff */
[----:B------:R-:W-:Y:S05]  /*bd70*/  BRA `(.L_x_172) ;  /* 0xffffff78001c7947 */ /* 0x000fea000383ffff */
.L_x_65:
[----:B------:R-:W-:-:S07]  /*bd80*/  MOV R3, UR9 ;  /* 0x0000000900037c02 */ /* 0x000fce0008000f00 */
.L_x_173:
[----:B-1----:R1:W2:Y:S02]  /*bd90*/  SYNCS.PHASECHK.TRANS64.TRYWAIT P0, [R3+URZ+0x160], R0 ;  /* 0x00016000030075a7 */ /* 0x0022a400080011ff */
[----:B--2---:R-:W-:Y:S05]  /*bda0*/  @!P0 NANOSLEEP.SYNCS 0x989680 ;  /* 0x009896800000895d */ /* 0x004fea0003900000 */
[----:B------:R-:W2:Y:S02]  /*bdb0*/  @!P0 SYNCS.PHASECHK.TRANS64 P0, [R3+URZ+0x160], R0 ;  /* 0x00016000030085a7 */ /* 0x000ea400080010ff */
[----:B--2---:R-:W-:Y:S05]  /*bdc0*/  @!P0 BRA `(.L_x_173) ;  /* 0xfffffffc00f08947 */ /* 0x004fea000383ffff */
[----:B------:R-:W-:Y:S05]  /*bdd0*/  BRA `(.L_x_174) ;  /* 0xffffff7800507947 */ /* 0x000fea000383ffff */
.L_x_68:
[----:B------:R-:W-:Y:S07]  /*bde0*/  MOV R0, UR7 ;  /* 0x0000000700007c02 */ /* 0x000fee0008000f00 */
.L_x_175:
[----:B-1----:R1:W2:Y:S02]  /*bdf0*/  SYNCS.PHASECHK.TRANS64.TRYWAIT P0, [R0+URZ], R3 ;  /* 0x00000003000075a7 */ /* 0x0022a400080011ff */
[----:B--2---:R-:W-:Y:S05]  /*be00*/  @!P0 NANOSLEEP.SYNCS 0x989680 ;  /* 0x009896800000895d */ /* 0x004fea0003900000 */
[----:B------:R-:W2:Y:S02]  /*be10*/  @!P0 SYNCS.PHASECHK.TRANS64 P0, [R0+URZ], R3 ;  /* 0x00000003000085a7 */ /* 0x000ea400080010ff */
[----:B--2---:R-:W-:Y:S05]  /*be20*/  @!P0 BRA `(.L_x_175) ;  /* 0xfffffffc00f08947 */ /* 0x004fea000383ffff */
[----:B------:R-:W-:Y:S05]  /*be30*/  BRA `(.L_x_67) ;  /* 0xffffff7800707947 */ /* 0x000fea000383ffff */
.L_x_71:
[----:B------:R-:W-:-:S07]  /*be40*/  MOV R0, UR5 ;  /* 0x0000000500007c02 */ /* 0x000fce0008000f00 */
.L_x_176:
[----:B--2---:R2:W3:Y:S02]  /*be50*/  SYNCS.PHASECHK.TRANS64.TRYWAIT P0, [R0+URZ], R3 ;  /* 0x00000003000075a7 */ /* 0x0044e400080011ff */
[----:B---3--:R-:W-:Y:S05]  /*be60*/  @!P0 NANOSLEEP.SYNCS 0x989680 ;  /* 0x009896800000895d */ /* 0x008fea0003900000 */
[----:B------:R-:W3:Y:S02]  /*be70*/  @!P0 SYNCS.PHASECHK.TRANS64 P0, [R0+URZ], R3 ;  /* 0x00000003000085a7 */ /* 0x000ee400080010ff */
[----:B---3--:R-:W-:Y:S05]  /*be80*/  @!P0 BRA `(.L_x_176) ;  /* 0xfffffffc00f08947 */ /* 0x008fea000383ffff */
[----:B------:R-:W-:Y:S05]  /*be90*/  BRA `(.L_x_177) ;  /* 0xffffff7c00107947 */ /* 0x000fea000383ffff */
.L_x_72:
[----:B------:R-:W-:-:S07]  /*bea0*/  MOV R0, UR7 ;  /* 0x0000000700007c02 */ /* 0x000fce0008000f00 */
.L_x_178:
[----:B--2---:R2:W3:Y:S02]  /*beb0*/  SYNCS.PHASECHK.TRANS64.TRYWAIT P0, [R0+URZ], R3 ;  /* 0x00000003000075a7 */ /* 0x0044e400080011ff */
[----:B---3--:R-:W-:Y:S05]  /*bec0*/  @!P0 NANOSLEEP.SYNCS 0x989680 ;  /* 0x009896800000895d */ /* 0x008fea0003900000 */
[----:B------:R-:W3:Y:S02]  /*bed0*/  @!P0 SYNCS.PHASECHK.TRANS64 P0, [R0+URZ], R3 ;  /* 0x00000003000085a7 */ /* 0x000ee400080010ff */
[----:B---3--:R-:W-:Y:S05]  /*bee0*/  @!P0 BRA `(.L_x_178) ;  /* 0xfffffffc00f08947 */ /* 0x008fea000383ffff */
[----:B------:R-:W-:Y:S05]  /*bef0*/  BRA `(.L_x_179) ;  /* 0xffffff7c001c7947 */ /* 0x000fea000383ffff */
.L_x_77:
[----:B--2---:R2:W3:Y:S02]  /*bf00*/  SYNCS.PHASECHK.TRANS64.TRYWAIT P0, [R0+URZ+0x130], R3 ;  /* 0x00013003000075a7 */ /* 0x0044e400080011ff */
[----:B---3--:R-:W-:Y:S05]  /*bf10*/  @!P0 NANOSLEEP.SYNCS 0x989680 ;  /* 0x009896800000895d */ /* 0x008fea0003900000 */
[----:B------:R-:W3:Y:S02]  /*bf20*/  @!P0 SYNCS.PHASECHK.TRANS64 P0, [R0+URZ+0x130], R3 ;  /* 0x00013003000085a7 */ /* 0x000ee400080010ff */
[----:B---3--:R-:W-:Y:S05]  /*bf30*/  @!P0 BRA `(.L_x_77) ;  /* 0xfffffffc00f08947 */ /* 0x008fea000383ffff */
[----:B------:R-:W-:Y:S05]  /*bf40*/  BRA `(.L_x_180) ;  /* 0xffffff8000287947 */ /* 0x000fea000383ffff */
.L_x_80:
[----:B------:R-:W-:Y:S07]  /*bf50*/  MOV R0, UR7 ;  /* 0x0000000700007c02 */ /* 0x000fee0008000f00 */
.L_x_181:
[----:B--2---:R2:W3:Y:S02]  /*bf60*/  SYNCS.PHASECHK.TRANS64.TRYWAIT P0, [R0+URZ+0x128], R3 ;  /* 0x00012803000075a7 */ /* 0x0044e400080011ff */
[----:B---3--:R-:W-:Y:S05]  /*bf70*/  @!P0 NANOSLEEP.SYNCS 0x989680 ;  /* 0x009896800000895d */ /* 0x008fea0003900000 */
[----:B------:R-:W3:Y:S02]  /*bf80*/  @!P0 SYNCS.PHASECHK.TRANS64 P0, [R0+URZ+0x128], R3 ;  /* 0x00012803000085a7 */ /* 0x000ee400080010ff */
[----:B---3--:R-:W-:Y:S05]  /*bf90*/  @!P0 BRA `(.L_x_181) ;  /* 0xfffffffc00f08947 */ /* 0x008fea000383ffff */
[----:B------:R-:W-:Y:S05]  /*bfa0*/  BRA `(.L_x_79) ;  /* 0xffffff8400087947 */ /* 0x000fea000383ffff */
.L_x_83:
[----:B------:R-:W-:Y:S07]  /*bfb0*/  MOV R3, UR7 ;  /* 0x0000000700037c02 */ /* 0x000fee0008000f00 */
.L_x_182:
[----:B-1----:R1:W2:Y:S02]  /*bfc0*/  SYNCS.PHASECHK.TRANS64.TRYWAIT P0, [R3+URZ+0x100], R12 ;  /* 0x0001000c030075a7 */ /* 0x0022a400080011ff */
[----:B--2---:R-:W-:Y:S05]  /*bfd0*/  @!P0 NANOSLEEP.SYNCS 0x989680 ;  /* 0x009896800000895d */ /* 0x004fea0003900000 */
[----:B------:R-:W2:Y:S02]  /*bfe0*/  @!P0 SYNCS.PHASECHK.TRANS64 P0, [R3+URZ+0x100], R12 ;  /* 0x0001000c030085a7 */ /* 0x000ea400080010ff */
[----:B--2---:R-:W-:Y:S05]  /*bff0*/  @!P0 BRA `(.L_x_182) ;  /* 0xfffffffc00f08947 */ /* 0x004fea000383ffff */
[----:B------:R-:W-:Y:S05]  /*c000*/  BRA `(.L_x_183) ;  /* 0xffffff8400807947 */ /* 0x000fea000383ffff */
.L_x_84:
[----:B-1----:R-:W-:Y:S07]  /*c010*/  MOV R3, UR7 ;  /* 0x0000000700037c02 */ /* 0x002fee0008000f00 */
.L_x_184:
[----:B-1----:R1:W2:Y:S02]  /*c020*/  SYNCS.PHASECHK.TRANS64.TRYWAIT P0, [R3+URZ+0x108], R12 ;  /* 0x0001080c030075a7 */ /* 0x0022a400080011ff */
[----:B--2---:R-:W-:Y:S05]  /*c030*/  @!P0 NANOSLEEP.SYNCS 0x989680 ;  /* 0x009896800000895d */ /* 0x004fea0003900000 */
[----:B------:R-:W2:Y:S02]  /*c040*/  @!P0 SYNCS.PHASECHK.TRANS64 P0, [R3+URZ+0x108], R12 ;  /* 0x0001080c030085a7 */ /* 0x000ea400080010ff */
[----:B--2---:R-:W-:Y:S05]  /*c050*/  @!P0 BRA `(.L_x_184) ;  /* 0xfffffffc00f08947 */ /* 0x004fea000383ffff */
[----:B------:R-:W-:Y:S05]  /*c060*/  BRA `(.L_x_185) ;  /* 0xffffff8400bc7947 */ /* 0x000fea000383ffff */
.L_x_85:
[----:B-1----:R-:W-:Y:S07]  /*c070*/  MOV R3, UR7 ;  /* 0x0000000700037c02 */ /* 0x002fee0008000f00 */
.L_x_186:
[----:B-1----:R1:W2:Y:S02]  /*c080*/  SYNCS.PHASECHK.TRANS64.TRYWAIT P0, [R3+URZ+0x110], R12 ;  /* 0x0001100c030075a7 */ /* 0x0022a400080011ff */
[----:B--2---:R-:W-:Y:S05]  /*c090*/  @!P0 NANOSLEEP.SYNCS 0x989680 ;  /* 0x009896800000895d */ /* 0x004fea0003900000 */
[----:B------:R-:W2:Y:S02]  /*c0a0*/  @!P0 SYNCS.PHASECHK.TRANS64 P0, [R3+URZ+0x110], R12 ;  /* 0x0001100c030085a7 */ /* 0x000ea400080010ff */
[----:B--2---:R-:W-:Y:S05]  /*c0b0*/  @!P0 BRA `(.L_x_186) ;  /* 0xfffffffc00f08947 */ /* 0x004fea000383ffff */
[----:B------:R-:W-:Y:S05]  /*c0c0*/  BRA `(.L_x_187) ;  /* 0xffffff8800047947 */ /* 0x000fea000383ffff */
.L_x_86:
[----:B------:R-:W-:Y:S07]  /*c0d0*/  MOV R3, UR7 ;  /* 0x0000000700037c02 */ /* 0x000fee0008000f00 */
.L_x_188:
[----:B-1----:R1:W2:Y:S02]  /*c0e0*/  SYNCS.PHASECHK.TRANS64.TRYWAIT P0, [R3+URZ+0x118], R12 ;  /* 0x0001180c030075a7 */ /* 0x0022a400080011ff */
[----:B--2---:R-:W-:Y:S05]  /*c0f0*/  @!P0 NANOSLEEP.SYNCS 0x989680 ;  /* 0x009896800000895d */ /* 0x004fea0003900000 */
[----:B------:R-:W2:Y:S02]  /*c100*/  @!P0 SYNCS.PHASECHK.TRANS64 P0, [R3+URZ+0x118], R12 ;  /* 0x0001180c030085a7 */ /* 0x000ea400080010ff */
[----:B--2---:R-:W-:Y:S05]  /*c110*/  @!P0 BRA `(.L_x_188) ;  /* 0xfffffffc00f08947 */ /* 0x004fea000383ffff */
[----:B------:R-:W-:Y:S05]  /*c120*/  BRA `(.L_x_189) ;  /* 0xffffff88008c7947 */ /* 0x000fea000383ffff */
.L_x_88:
[----:B------:R-:W-:-:S07]  /*c130*/  MOV R0, UR7 ;  /* 0x0000000700007c02 */ /* 0x000fce0008000f00 */
.L_x_190:
[----:B-1----:R1:W3:Y:S02]  /*c140*/  SYNCS.PHASECHK.TRANS64.TRYWAIT P0, [R0+URZ+0x100], R3 ;  /* 0x00010003000075a7 */ /* 0x0022e400080011ff */
[----:B---3--:R-:W-:Y:S05]  /*c150*/  @!P0 NANOSLEEP.SYNCS 0x989680 ;  /* 0x009896800000895d */ /* 0x008fea0003900000 */
[----:B------:R-:W3:Y:S02]  /*c160*/  @!P0 SYNCS.PHASECHK.TRANS64 P0, [R0+URZ+0x100], R3 ;  /* 0x00010003000085a7 */ /* 0x000ee400080010ff */
[----:B---3--:R-:W-:Y:S05]  /*c170*/  @!P0 BRA `(.L_x_190) ;  /* 0xfffffffc00f08947 */ /* 0x008fea000383ffff */
[----:B------:R-:W-:Y:S05]  /*c180*/  BRA `(.L_x_191) ;  /* 0xffffff8800fc7947 */ /* 0x000fea000383ffff */
.L_x_89:
[----:B-1----:R-:W-:-:S07]  /*c190*/  MOV R0, UR7 ;  /* 0x0000000700007c02 */ /* 0x002fce0008000f00 */
.L_x_192:
[----:B-1----:R1:W3:Y:S02]  /*c1a0*/  SYNCS.PHASECHK.TRANS64.TRYWAIT P0, [R0+URZ+0x108], R3 ;  /* 0x00010803000075a7 */ /* 0x0022e400080011ff */
[----:B---3--:R-:W-:Y:S05]  /*c1b0*/  @!P0 NANOSLEEP.SYNCS 0x989680 ;  /* 0x009896800000895d */ /* 0x008fea0003900000 */
[----:B------:R-:W3:Y:S02]  /*c1c0*/  @!P0 SYNCS.PHASECHK.TRANS64 P0, [R0+URZ+0x108], R3 ;  /* 0x00010803000085a7 */ /* 0x000ee400080010ff */
[----:B---3--:R-:W-:Y:S05]  /*c1d0*/  @!P0 BRA `(.L_x_192) ;  /* 0xfffffffc00f08947 */ /* 0x008fea000383ffff */
[----:B------:R-:W-:Y:S05]  /*c1e0*/  BRA `(.L_x_193) ;  /* 0xffffff8800ec7947 */ /* 0x000fea000383ffff */
.L_x_90:
[----:B-1----:R-:W-:-:S07]  /*c1f0*/  MOV R0, UR7 ;  /* 0x0000000700007c02 */ /* 0x002fce0008000f00 */
.L_x_194:
[----:B-1----:R1:W3:Y:S02]  /*c200*/  SYNCS.PHASECHK.TRANS64.TRYWAIT P0, [R0+URZ+0x110], R3 ;  /* 0x00011003000075a7 */ /* 0x0022e400080011ff */
[----:B---3--:R-:W-:Y:S05]  /*c210*/  @!P0 NANOSLEEP.SYNCS 0x989680 ;  /* 0x009896800000895d */ /* 0x008fea0003900000 */
[----:B------:R-:W3:Y:S02]  /*c220*/  @!P0 SYNCS.PHASECHK.TRANS64 P0, [R0+URZ+0x110], R3 ;  /* 0x00011003000085a7 */ /* 0x000ee400080010ff */
[----:B---3--:R-:W-:Y:S05]  /*c230*/  @!P0 BRA `(.L_x_194) ;  /* 0xfffffffc00f08947 */ /* 0x008fea000383ffff */
[----:B------:R-:W-:Y:S05]  /*c240*/  BRA `(.L_x_195) ;  /* 0xffffff8800dc7947 */ /* 0x000fea000383ffff */
.L_x_92:
[----:B--2---:R2:W4:Y:S02]  /*c250*/  SYNCS.PHASECHK.TRANS64.TRYWAIT P0, [R0+URZ+0x130], R3 ;  /* 0x00013003000075a7 */ /* 0x00452400080011ff */
[----:B----4-:R-:W-:Y:S05]  /*c260*/  @!P0 NANOSLEEP.SYNCS 0x989680 ;  /* 0x009896800000895d */ /* 0x010fea0003900000 */
[----:B------:R-:W4:Y:S02]  /*c270*/  @!P0 SYNCS.PHASECHK.TRANS64 P0, [R0+URZ+0x130], R3 ;  /* 0x00013003000085a7 */ /* 0x000f2400080010ff */
[----:B----4-:R-:W-:Y:S05]  /*c280*/  @!P0 BRA `(.L_x_92) ;  /* 0xfffffffc00f08947 */ /* 0x010fea000383ffff */
[----:B------:R-:W-:Y:S05]  /*c290*/  BRA `(.L_x_196) ;  /* 0xffffff8c00a47947 */ /* 0x000fea000383ffff */
.L_x_103:
[----:B-1----:R1:W3:Y:S02]  /*c2a0*/  SYNCS.PHASECHK.TRANS64.TRYWAIT P1, [R3+URZ+0xe0], R0 ;  /* 0x0000e000030075a7 */ /* 0x0022e400080211ff */
[----:B---3--:R-:W-:Y:S05]  /*c2b0*/  @!P1 NANOSLEEP.SYNCS 0x989680 ;  /* 0x009896800000995d */ /* 0x008fea0003900000 */
[----:B------:R-:W3:Y:S02]  /*c2c0*/  @!P1 SYNCS.PHASECHK.TRANS64 P1, [R3+URZ+0xe0], R0 ;  /* 0x0000e000030095a7 */ /* 0x000ee400080210ff */
[----:B---3--:R-:W-:Y:S05]  /*c2d0*/  @!P1 BRA `(.L_x_103) ;  /* 0xfffffffc00f09947 */ /* 0x008fea000383ffff */
[----:B------:R-:W-:Y:S05]  /*c2e0*/  BRA `(.L_x_102) ;  /* 0xffffff9800c87947 */ /* 0x000fea000383ffff */
.L_x_105:
[----:B-1----:R1:W4:Y:S02]  /*c2f0*/  SYNCS.PHASECHK.TRANS64.TRYWAIT P0, [R193+URZ+0x150], R2 ;  /* 0x00015002c10075a7 */ /* 0x00232400080011ff */
[----:B----4-:R-:W-:Y:S05]  /*c300*/  @!P0 NANOSLEEP.SYNCS 0x989680 ;  /* 0x009896800000895d */ /* 0x010fea0003900000 */
[----:B------:R-:W4:Y:S02]  /*c310*/  @!P0 SYNCS.PHASECHK.TRANS64 P0, [R193+URZ+0x150], R2 ;  /* 0x00015002c10085a7 */ /* 0x000f2400080010ff */
[----:B----4-:R-:W-:Y:S05]  /*c320*/  @!P0 BRA `(.L_x_105) ;  /* 0xfffffffc00f08947 */ /* 0x010fea000383ffff */
[----:B------:R-:W-:Y:S05]  /*c330*/  BRA `(.L_x_104) ;  /* 0xffffff9c00247947 */ /* 0x000fea000383ffff */
.L_x_114:
[----:B--2---:R2:W3:Y:S02]  /*c340*/  SYNCS.PHASECHK.TRANS64.TRYWAIT P0, [R204+URZ+0xe0], R3 ;  /* 0x0000e003cc0075a7 */ /* 0x0044e400080011ff */
[----:B---3--:R-:W-:Y:S05]  /*c350*/  @!P0 NANOSLEEP.SYNCS 0x989680 ;  /* 0x009896800000895d */ /* 0x008fea0003900000 */
[----:B------:R-:W3:Y:S02]  /*c360*/  @!P0 SYNCS.PHASECHK.TRANS64 P0, [R204+URZ+0xe0], R3 ;  /* 0x0000e003cc0085a7 */ /* 0x000ee400080010ff */
[----:B---3--:R-:W-:Y:S05]  /*c370*/  @!P0 BRA `(.L_x_114) ;  /* 0xfffffffc00f08947 */ /* 0x008fea000383ffff */
[----:B------:R-:W-:Y:S05]  /*c380*/  BRA `(.L_x_113) ;  /* 0xffffffb000307947 */ /* 0x000fea000383ffff */
.L_x_123:
[----:B--2---:R2:W3:Y:S02]  /*c390*/  SYNCS.PHASECHK.TRANS64.TRYWAIT P0, [R0+URZ+0xe0], R5 ;  /* 0x0000e005000075a7 */ /* 0x0044e400080011ff */
[----:B---3--:R-:W-:Y:S05]  /*c3a0*/  @!P0 NANOSLEEP.SYNCS 0x989680 ;  /* 0x009896800000895d */ /* 0x008fea0003900000 */
[----:B------:R-:W3:Y:S02]  /*c3b0*/  @!P0 SYNCS.PHASECHK.TRANS64 P0, [R0+URZ+0xe0], R5 ;  /* 0x0000e005000085a7 */ /* 0x000ee400080010ff */
[----:B---3--:R-:W-:Y:S05]  /*c3c0*/  @!P0 BRA `(.L_x_123) ;  /* 0xfffffffc00f08947 */ /* 0x008fea000383ffff */
[----:B------:R-:W-:Y:S05]  /*c3d0*/  BRA `(.L_x_122) ;  /* 0xffffffc400887947 */ /* 0x000fea000383ffff */
.L_x_132:
[----:B--2---:R2:W3:Y:S02]  /*c3e0*/  SYNCS.PHASECHK.TRANS64.TRYWAIT P0, [R0+URZ+0xe0], R3 ;  /* 0x0000e003000075a7 */ /* 0x0044e400080011ff */
[----:B---3--:R-:W-:Y:S05]  /*c3f0*/  @!P0 NANOSLEEP.SYNCS 0x989680 ;  /* 0x009896800000895d */ /* 0x008fea0003900000 */
[----:B------:R-:W3:Y:S02]  /*c400*/  @!P0 SYNCS.PHASECHK.TRANS64 P0, [R0+URZ+0xe0], R3 ;  /* 0x0000e003000085a7 */ /* 0x000ee400080010ff */
[----:B---3--:R-:W-:Y:S05]  /*c410*/  @!P0 BRA `(.L_x_132) ;  /* 0xfffffffc00f08947 */ /* 0x008fea000383ffff */
[----:B------:R-:W-:Y:S05]  /*c420*/  BRA `(.L_x_131) ;  /* 0xffffffd800ec7947 */ /* 0x000fea000383ffff */
        .weak           $__internal_0_$__cuda_sm10x_tcgen05_guardrail_trap_col_being_dealloced_not_returned_by_alloc
        .type           $__internal_0_$__cuda_sm10x_tcgen05_guardrail_trap_col_being_dealloced_not_returned_by_alloc,@function
        .size           $__internal_0_$__cuda_sm10x_tcgen05_guardrail_trap_col_being_dealloced_not_returned_by_alloc,($__internal_1_$__cuda_sm10x_tcgen05_guardrail_trap_phase_invalid_during_alloc - $__internal_0_$__cuda_sm10x_tcgen05_guardrail_trap_col_being_dealloced_not_returned_by_alloc)
$__internal_0_$__cuda_sm10x_tcgen05_guardrail_trap_col_being_dealloced_not_returned_by_alloc:
[----:B------:R-:W-:Y:S05]  /*c430*/  BPT.TRAP 0x1 ;  /* 0x000000040000795c */ /* 0x000fea0000300000 */
[----:B------:R-:W-:-:S04]  /*c440*/  HFMA2 R3, -RZ, RZ, 0, 0 ;  /* 0x00000000ff037431 */ /* 0x000fc800000001ff */
[----:B------:R-:W-:Y:S05]  /*c450*/  RET.REL.NODEC R2 `(_ZN7cutlass13device_kernelINS_4gemm6kernel13GemmUniversalIN4cute5tupleIJiiiiEEENS1_10collective13CollectiveMmaINS1_35MainloopSm100TmaUmmaWarpSpecializedILi14ELi2ELi2ENS5_IJNS4_1CILi1EEESB_SB_EEEEENS5_IJNSA_ILi128EEENSA_ILi256EEENSA_ILi32EEEEEENS_12float_e4m3_tENS5_IJlSB_lEEESI_SJ_NS4_8TiledMMAINS4_8MMA_AtomIJNS4_10MMA_TraitsINS4_19SM100_MMA_F8F6F4_SSEJSI_SI_fSE_SF_NS4_17integral_constantINS4_4UMMA5MajorELSQ_0EEESR_NSO_INSP_7ScaleInELSS_0EEEST_EEEEEENS4_6LayoutISC_NS5_IJNSA_ILi0EEESX_SX_EEEEENS5_IJNS4_10UnderscoreES10_S10_EEEEENS4_13SM90_TMA_LOADENS4_14ComposedLayoutINS4_7SwizzleILi1ELi4ELi3EEENS4_18smem_ptr_flag_bitsILi8EEENSW_INS5_IJNSA_ILi8EEESG_EEENS5_IJSG_SB_EEEEEEEvNS4_8identityES13_S1D_vS1E_EENS_8epilogue10collective18CollectiveEpilogueINS1G_23Sm100TmaWarpSpecializedILi4ELi2ELi64ELb0ELb0EEEJSH_NS5_IJNSW_ISE_SB_EENSW_INSA_ILi64EEESB_EEEEESI_SJ_SI_SJ_NS1G_6fusion15FusionCallbacksIS1K_NS1P_17LinearCombinationISI_fSI_fLNS_15FloatRoundStyleE2EEESH_S1O_JEEENS4_5SM1004TMEM4LOAD26SM100_TMEM_LOAD_32dp32b64xES13_NS14_INS15_ILi2ELi4ELi3EEES18_NSW_INS5_IJS19_S1M_EEENS5_IJS1M_SB_EEEEEEENS4_39AutoVectorizingCopyWithAssumedAlignmentILi128EEENS4_14SM90_TMA_STOREES23_S25_S25_EEEvvEEEEvNT_6ParamsE) ;  /* 0xffffff3802e87950 */ /* 0x000fea0003c3ffff */
        .weak           $__internal_1_$__cuda_sm10x_tcgen05_guardrail_trap_phase_invalid_during_alloc
        .type           $__internal_1_$__cuda_sm10x_tcgen05_guardrail_trap_phase_invalid_during_alloc,@function
        .size           $__internal_1_$__cuda_sm10x_tcgen05_guardrail_trap_phase_invalid_during_alloc,($__internal_2_$__cuda_sm10x_tcgen05_guardrail_trap_unallocated_columns_being_dealloced - $__internal_1_$__cuda_sm10x_tcgen05_guardrail_trap_phase_invalid_during_alloc)
$__internal_1_$__cuda_sm10x_tcgen05_guardrail_trap_phase_invalid_during_alloc:
[----:B------:R-:W-:Y:S05]  /*c460*/  BPT.TRAP 0x1 ;  /* 0x000000040000795c */ /* 0x000fea0000300000 */
[----:B------:R-:W-:-:S04]  /*c470*/  MOV R3, 0x0 ;  /* 0x0000000000037802 */ /* 0x000fc80000000f00 */
[----:B------:R-:W-:Y:S05]  /*c480*/  RET.REL.NODEC R2 `(_ZN7cutlass13device_kernelINS_4gemm6kernel13GemmUniversalIN4cute5tupleIJiiiiEEENS1_10collective13CollectiveMmaINS1_35MainloopSm100TmaUmmaWarpSpecializedILi14ELi2ELi2ENS5_IJNS4_1CILi1EEESB_SB_EEEEENS5_IJNSA_ILi128EEENSA_ILi256EEENSA_ILi32EEEEEENS_12float_e4m3_tENS5_IJlSB_lEEESI_SJ_NS4_8TiledMMAINS4_8MMA_AtomIJNS4_10MMA_TraitsINS4_19SM100_MMA_F8F6F4_SSEJSI_SI_fSE_SF_NS4_17integral_constantINS4_4UMMA5MajorELSQ_0EEESR_NSO_INSP_7ScaleInELSS_0EEEST_EEEEEENS4_6LayoutISC_NS5_IJNSA_ILi0EEESX_SX_EEEEENS5_IJNS4_10UnderscoreES10_S10_EEEEENS4_13SM90_TMA_LOADENS4_14ComposedLayoutINS4_7SwizzleILi1ELi4ELi3EEENS4_18smem_ptr_flag_bitsILi8EEENSW_INS5_IJNSA_ILi8EEESG_EEENS5_IJSG_SB_EEEEEEEvNS4_8identityES13_S1D_vS1E_EENS_8epilogue10collective18CollectiveEpilogueINS1G_23Sm100TmaWarpSpecializedILi4ELi2ELi64ELb0ELb0EEEJSH_NS5_IJNSW_ISE_SB_EENSW_INSA_ILi64EEESB_EEEEESI_SJ_SI_SJ_NS1G_6fusion15FusionCallbacksIS1K_NS1P_17LinearCombinationISI_fSI_fLNS_15FloatRoundStyleE2EEESH_S1O_JEEENS4_5SM1004TMEM4LOAD26SM100_TMEM_LOAD_32dp32b64xES13_NS14_INS15_ILi2ELi4ELi3EEES18_NSW_INS5_IJS19_S1M_EEENS5_IJS1M_SB_EEEEEEENS4_39AutoVectorizingCopyWithAssumedAlignmentILi128EEENS4_14SM90_TMA_STOREES23_S25_S25_EEEvvEEEEvNT_6ParamsE) ;  /* 0xffffff3802dc7950 */ /* 0x000fea0003c3ffff */
        .weak           $__internal_2_$__cuda_sm10x_tcgen05_guardrail_trap_unallocated_columns_being_dealloced
        .type           $__internal_2_$__cuda_sm10x_tcgen05_guardrail_trap_unallocated_columns_being_dealloced,@function
        .size           $__internal_2_$__cuda_sm10x_tcgen05_guardrail_trap_unallocated_columns_being_dealloced,(.L_x_198 - $__internal_2_$__cuda_sm10x_tcgen05_guardrail_trap_unallocated_columns_being_dealloced)
$__internal_2_$__cuda_sm10x_tcgen05_guardrail_trap_unallocated_columns_being_dealloced:
[----:B------:R-:W-:Y:S05]  /*c490*/  BPT.TRAP 0x1 ;  /* 0x000000040000795c */ /* 0x000fea0000300000 */
[----:B------:R-:W-:-:S04]  /*c4a0*/  HFMA2 R3, -RZ, RZ, 0, 0 ;  /* 0x00000000ff037431 */ /* 0x000fc800000001ff */
[----:B------:R-:W-:Y:S05]  /*c4b0*/  RET.REL.NODEC R2 `(_ZN7cutlass13device_kernelINS_4gemm6kernel13GemmUniversalIN4cute5tupleIJiiiiEEENS1_10collective13CollectiveMmaINS1_35MainloopSm100TmaUmmaWarpSpecializedILi14ELi2ELi2ENS5_IJNS4_1CILi1EEESB_SB_EEEEENS5_IJNSA_ILi128EEENSA_ILi256EEENSA_ILi32EEEEEENS_12float_e4m3_tENS5_IJlSB_lEEESI_SJ_NS4_8TiledMMAINS4_8MMA_AtomIJNS4_10MMA_TraitsINS4_19SM100_MMA_F8F6F4_SSEJSI_SI_fSE_SF_NS4_17integral_constantINS4_4UMMA5MajorELSQ_0EEESR_NSO_INSP_7ScaleInELSS_0EEEST_EEEEEENS4_6LayoutISC_NS5_IJNSA_ILi0EEESX_SX_EEEEENS5_IJNS4_10UnderscoreES10_S10_EEEEENS4_13SM90_TMA_LOADENS4_14ComposedLayoutINS4_7SwizzleILi1ELi4ELi3EEENS4_18smem_ptr_flag_bitsILi8EEENSW_INS5_IJNSA_ILi8EEESG_EEENS5_IJSG_SB_EEEEEEEvNS4_8identityES13_S1D_vS1E_EENS_8epilogue10collective18CollectiveEpilogueINS1G_23Sm100TmaWarpSpecializedILi4ELi2ELi64ELb0ELb0EEEJSH_NS5_IJNSW_ISE_SB_EENSW_INSA_ILi64EEESB_EEEEESI_SJ_SI_SJ_NS1G_6fusion15FusionCallbacksIS1K_NS1P_17LinearCombinationISI_fSI_fLNS_15FloatRoundStyleE2EEESH_S1O_JEEENS4_5SM1004TMEM4LOAD26SM100_TMEM_LOAD_32dp32b64xES13_NS14_INS15_ILi2ELi4ELi3EEES18_NSW_INS5_IJS19_S1M_EEENS5_IJS1M_SB_EEEEEEENS4_39AutoVectorizingCopyWithAssumedAlignmentILi128EEENS4_14SM90_TMA_STOREES23_S25_S25_EEEvvEEEEvNT_6ParamsE) ;  /* 0xffffff3802d07950 */ /* 0x000fea0003c3ffff */
.L_x_197:
[----:B------:R-:W-:-:S00]  /*c4c0*/  BRA `(.L_x_197) ;  /* 0xfffffffc00fc7947 */ /* 0x000fc0000383ffff */
[----:B------:R-:W-:-:S00]  /*c4d0*/  NOP ;  /* 0x0000000000007918 */ /* 0x000fc00000000000 */
        /* <DEDUP_REMOVED lines=10> */
.L_x_198:


//--------------------- .nv.global.init           --------------------------
	.section	.nv.global.init,"aw",@progbits
.nv.global.init:
	.type		$str$27,@object
	.size		$str$27,($str$28 - $str$27)
$str$27:
        /*0000*/ 	.byte	0x28, 0x61, 0x64, 0x64, 0x72, 0x65, 0x73, 0x73, 0x20, 0x26, 0x20, 0x6d, 0x61, 0x73, 0x6b, 0x29
        /*0010*/ 	.byte	0x20, 0x3d, 0x3d, 0x20, 0x30, 0x00
	.type		$str$28,@object
	.size		$str$28,($str$26 - $str$28)
$str$28:
        /*0016*/ 	.byte	0x2f, 0x74, 0x6d, 0x70, 0x2f, 0x63, 0x75, 0x74, 0x6c, 0x61, 0x73, 0x73, 0x5f, 0x73, 0x77, 0x65
        /*0026*/ 	.byte	0x65, 0x70, 0x5f, 0x73, 0x72, 0x63, 0x2f, 0x69, 0x6e, 0x63, 0x6c, 0x75, 0x64, 0x65, 0x2f, 0x63
        /*0036*/ 	.byte	0x75, 0x74, 0x65, 0x2f, 0x70, 0x6f, 0x69, 0x6e, 0x74, 0x65, 0x72, 0x5f, 0x66, 0x6c, 0x61, 0x67
        /*0046*/ 	.byte	0x67, 0x65, 0x64, 0x2e, 0x68, 0x70, 0x70, 0x00
	.type		$str$26,@object
	.size		$str$26,($str$25 - $str$26)
$str$26:
        /*004e*/ 	.byte	0x2f, 0x74, 0x6d, 0x70, 0x2f, 0x63, 0x75, 0x74, 0x6c, 0x61, 0x73, 0x73, 0x5f, 0x73, 0x77, 0x65
        /*005e*/ 	.byte	0x65, 0x70, 0x5f, 0x73, 0x72, 0x63, 0x2f, 0x69, 0x6e, 0x63, 0x6c, 0x75, 0x64, 0x65, 0x2f, 0x63
        /*006e*/ 	.byte	0x75, 0x74, 0x65, 0x2f, 0x61, 0x74, 0x6f, 0x6d, 0x2f, 0x63, 0x6f, 0x70, 0x79, 0x5f, 0x74, 0x72
        /*007e*/ 	.byte	0x61, 0x69, 0x74, 0x73, 0x5f, 0x73, 0x6d, 0x31, 0x30, 0x30, 0x2e, 0x68, 0x70, 0x70, 0x00
	.type		$str$25,@object
	.size		$str$25,(__unnamed_1 - $str$25)
$str$25:
        /*008d*/ 	.byte	0x28, 0x28, 0x75, 0x69, 0x6e, 0x74, 0x33, 0x32, 0x5f, 0x74, 0x28, 0x74, 0x68, 0x72, 0x65, 0x61
        /*009d*/ 	.byte	0x64, 0x49, 0x64, 0x78, 0x2e, 0x78, 0x29, 0x20, 0x2f, 0x20, 0x33, 0x32, 0x29, 0x20, 0x25, 0x20
        /*00ad*/ 	.byte	0x34, 0x29, 0x20, 0x3d, 0x3d, 0x20, 0x28, 0x28, 0x28, 0x74, 0x6d, 0x65, 0x6d, 0x5f, 0x61, 0x64
        /*00bd*/ 	.byte	0x64, 0x72, 0x20, 0x3e, 0x3e, 0x20, 0x31, 0x36, 0x29, 0x20, 0x2f, 0x20, 0x33, 0x32, 0x29, 0x20
        /*00cd*/ 	.byte	0x25, 0x20, 0x34, 0x29, 0x00
	.type		__unnamed_1,@object
	.size		__unnamed_1,(__unnamed_2 - __unnamed_1)
__unnamed_1:
        /*00d2*/ 	.byte	0x61, 0x75, 0x74, 0x6f, 0x20, 0x63, 0x75, 0x74, 0x65, 0x3a, 0x3a, 0x61, 0x73, 0x5f, 0x70, 0x6f
        /* <DEDUP_REMOVED lines=24> */
        /*0262*/ 	.byte	0x43, 0x3c, 0x38, 0x31, 0x39, 0x32, 0x3e, 0x3e, 0x3e, 0x3e, 0x5d, 0x00
	.type		__unnamed_2,@object
	.size		__unnamed_2,(__unnamed_3 - __unnamed_2)
__unnamed_2:
        /* <DEDUP_REMOVED lines=26> */
	.type		__unnamed_3,@object
	.size		__unnamed_3,(.L_3 - __unnamed_3)
__unnamed_3:
        /* <DEDUP_REMOVED lines=42> */
        /*06aa*/ 	.byte	0x3e, 0x3e, 0x3e, 0x3e, 0x5d, 0x00
.L_3:


//--------------------- .nv.shared._ZN7cutlass13device_kernelINS_4gemm6kernel13GemmUniversalIN4cute5tupleIJiiiiEEENS1_10collective13CollectiveMmaINS1_35MainloopSm100TmaUmmaWarpSpecializedILi14ELi2ELi2ENS5_IJNS4_1CILi1EEESB_SB_EEEEENS5_IJNSA_ILi128EEENSA_ILi256EEENSA_ILi32EEEEEENS_12float_e4m3_tENS5_IJlSB_lEEESI_SJ_NS4_8TiledMMAINS4_8MMA_AtomIJNS4_10MMA_TraitsINS4_19SM100_MMA_F8F6F4_SSEJSI_SI_fSE_SF_NS4_17integral_constantINS4_4UMMA5MajorELSQ_0EEESR_NSO_INSP_7ScaleInELSS_0EEEST_EEEEEENS4_6LayoutISC_NS5_IJNSA_ILi0EEESX_SX_EEEEENS5_IJNS4_10UnderscoreES10_S10_EEEEENS4_13SM90_TMA_LOADENS4_14ComposedLayoutINS4_7SwizzleILi1ELi4ELi3EEENS4_18smem_ptr_flag_bitsILi8EEENSW_INS5_IJNSA_ILi8EEESG_EEENS5_IJSG_SB_EEEEEEEvNS4_8identityES13_S1D_vS1E_EENS_8epilogue10collective18CollectiveEpilogueINS1G_23Sm100TmaWarpSpecializedILi4ELi2ELi64ELb0ELb0EEEJSH_NS5_IJNSW_ISE_SB_EENSW_INSA_ILi64EEESB_EEEEESI_SJ_SI_SJ_NS1G_6fusion15FusionCallbacksIS1K_NS1P_17LinearCombinationISI_fSI_fLNS_15FloatRoundStyleE2EEESH_S1O_JEEENS4_5SM1004TMEM4LOAD26SM100_TMEM_LOAD_32dp32b64xES13_NS14_INS15_ILi2ELi4ELi3EEES18_NSW_INS5_IJS19_S1M_EEENS5_IJS1M_SB_EEEEEEENS4_39AutoVectorizingCopyWithAssumedAlignmentILi128EEENS4_14SM90_TMA_STOREES23_S25_S25_EEEvvEEEEvNT_6ParamsE --------------------------
	.section	.nv.shared._ZN7cutlass13device_kernelINS_4gemm6kernel13GemmUniversalIN4cute5tupleIJiiiiEEENS1_10collective13CollectiveMmaINS1_35MainloopSm100TmaUmmaWarpSpecializedILi14ELi2ELi2ENS5_IJNS4_1CILi1EEESB_SB_EEEEENS5_IJNSA_ILi128EEENSA_ILi256EEENSA_ILi32EEEEEENS_12float_e4m3_tENS5_IJlSB_lEEESI_SJ_NS4_8TiledMMAINS4_8MMA_AtomIJNS4_10MMA_TraitsINS4_19SM100_MMA_F8F6F4_SSEJSI_SI_fSE_SF_NS4_17integral_constantINS4_4UMMA5MajorELSQ_0EEESR_NSO_INSP_7ScaleInELSS_0EEEST_EEEEEENS4_6LayoutISC_NS5_IJNSA_ILi0EEESX_SX_EEEEENS5_IJNS4_10UnderscoreES10_S10_EEEEENS4_13SM90_TMA_LOADENS4_14ComposedLayoutINS4_7SwizzleILi1ELi4ELi3EEENS4_18smem_ptr_flag_bitsILi8EEENSW_INS5_IJNSA_ILi8EEESG_EEENS5_IJSG_SB_EEEEEEEvNS4_8identityES13_S1D_vS1E_EENS_8epilogue10collective18CollectiveEpilogueINS1G_23Sm100TmaWarpSpecializedILi4ELi2ELi64ELb0ELb0EEEJSH_NS5_IJNSW_ISE_SB_EENSW_INSA_ILi64EEESB_EEEEESI_SJ_SI_SJ_NS1G_6fusion15FusionCallbacksIS1K_NS1P_17LinearCombinationISI_fSI_fLNS_15FloatRoundStyleE2EEESH_S1O_JEEENS4_5SM1004TMEM4LOAD26SM100_TMEM_LOAD_32dp32b64xES13_NS14_INS15_ILi2ELi4ELi3EEES18_NSW_INS5_IJS19_S1M_EEENS5_IJS1M_SB_EEEEEEENS4_39AutoVectorizingCopyWithAssumedAlignmentILi128EEENS4_14SM90_TMA_STOREES23_S25_S25_EEEvvEEEEvNT_6ParamsE,"aw",@nobits
	.sectionflags	@""
	.align	16
	.zero		1024


//--------------------- .nv.shared.reserved.0     --------------------------
	.section	.nv.shared.reserved.0,"aw",@nobits
	.weak		__nv_reservedSMEM_offset_0_alias
	.size		__nv_reservedSMEM_offset_0_alias, 0, 64
	.other		__nv_reservedSMEM_offset_0_alias,@"STO_CUDA_RESERVED_SHARED STV_DEFAULT"
__nv_reservedSMEM_offset_0_alias:
	.zero		0
.nv.shared.reserved.0:
	.zero		64
	.weak		__nv_reservedSMEM_tcgen05_partition
	.type		__nv_reservedSMEM_tcgen05_partition,@object
	.size		__nv_reservedSMEM_tcgen05_partition,(.L_0 - __nv_reservedSMEM_tcgen05_partition)
__nv_reservedSMEM_tcgen05_partition:
	.zero		32
.L_0:


//--------------------- .nv.global                --------------------------
	.section	.nv.global,"aw",@nobits
.nv.global:
	.type		_ZN40_INTERNAL_130dee39_4_k_cu_f6928267_211634cute1_E,@object
	.size		_ZN40_INTERNAL_130dee39_4_k_cu_f6928267_211634cute1_E,(_ZN40_INTERNAL_130dee39_4_k_cu_f6928267_211634cuda3std3__45__cpo6cbeginE - _ZN40_INTERNAL_130dee39_4_k_cu_f6928267_211634cute1_E)
_ZN40_INTERNAL_130dee39_4_k_cu_f6928267_211634cute1_E:
	.zero		1
	.type		_ZN40_INTERNAL_130dee39_4_k_cu_f6928267_211634cuda3std3__45__cpo6cbeginE,@object
	.size		_ZN40_INTERNAL_130dee39_4_k_cu_f6928267_211634cuda3std3__45__cpo6cbeginE,(_ZN40_INTERNAL_130dee39_4_k_cu_f6928267_211634cuda3std3__48in_placeE - _ZN40_INTERNAL_130dee39_4_k_cu_f6928267_211634cuda3std3__45__cpo6cbeginE)
_ZN40_INTERNAL_130dee39_4_k_cu_f6928267_211634cuda3std3__45__cpo6cbeginE:
	.zero		1
	.type		_ZN40_INTERNAL_130dee39_4_k_cu_f6928267_211634cuda3std3__48in_placeE,@object
	.size		_ZN40_INTERNAL_130dee39_4_k_cu_f6928267_211634cuda3std3__48in_placeE,(_ZN40_INTERNAL_130dee39_4_k_cu_f6928267_211634cuda3std6ranges3__45__cpo9iter_moveE - _ZN40_INTERNAL_130dee39_4_k_cu_f6928267_211634cuda3std3__48in_placeE)
_ZN40_INTERNAL_130dee39_4_k_cu_f6928267_211634cuda3std3__48in_placeE:
	.zero		1
	.type		_ZN40_INTERNAL_130dee39_4_k_cu_f6928267_211634cuda3std6ranges3__45__cpo9iter_moveE,@object
	.size		_ZN40_INTERNAL_130dee39_4_k_cu_f6928267_211634cuda3std6ranges3__45__cpo9iter_moveE,(_ZN40_INTERNAL_130dee39_4_k_cu_f6928267_211634cuda3std3__45__cpo5beginE - _ZN40_INTERNAL_130dee39_4_k_cu_f6928267_211634cuda3std6ranges3__45__cpo9iter_moveE)
_ZN40_INTERNAL_130dee39_4_k_cu_f6928267_211634cuda3std6ranges3__45__cpo9iter_moveE:
	.zero		1
	.type		_ZN40_INTERNAL_130dee39_4_k_cu_f6928267_211634cuda3std3__45__cpo5beginE,@object
	.size		_ZN40_INTERNAL_130dee39_4_k_cu_f6928267_211634cuda3std3__45__cpo5beginE,(_ZN40_INTERNAL_130dee39_4_k_cu_f6928267_211634cuda3std3__442_GLOBAL__N__130dee39_4_k_cu_f6928267_211636ignoreE - _ZN40_INTERNAL_130dee39_4_k_cu_f6928267_211634cuda3std3__45__cpo5beginE)
_ZN40_INTERNAL_130dee39_4_k_cu_f6928267_211634cuda3std3__45__cpo5beginE:
	.zero		1
	.type		_ZN40_INTERNAL_130dee39_4_k_cu_f6928267_211634cuda3std3__442_GLOBAL__N__130dee39_4_k_cu_f6928267_211636ignoreE,@object
	.size		_ZN40_INTERNAL_130dee39_4_k_cu_f6928267_211634cuda3std3__442_GLOBAL__N__130dee39_4_k_cu_f6928267_211636ignoreE,(_ZN40_INTERNAL_130dee39_4_k_cu_f6928267_211634cute7productE - _ZN40_INTERNAL_130dee39_4_k_cu_f6928267_211634cuda3std3__442_GLOBAL__N__130dee39_4_k_cu_f6928267_211636ignoreE)
_ZN40_INTERNAL_130dee39_4_k_cu_f6928267_211634cuda3std3__442_GLOBAL__N__130dee39_4_k_cu_f6928267_211636ignoreE:
	.zero		1
	.type		_ZN40_INTERNAL_130dee39_4_k_cu_f6928267_211634cute7productE,@object
	.size		_ZN40_INTERNAL_130dee39_4_k_cu_f6928267_211634cute7productE,(_ZN40_INTERNAL_130dee39_4_k_cu_f6928267_211634cuda3std3__45__cpo3endE - _ZN40_INTERNAL_130dee39_4_k_cu_f6928267_211634cute7productE)
_ZN40_INTERNAL_130dee39_4_k_cu_f6928267_211634cute7productE:
	.zero		1
	.type		_ZN40_INTERNAL_130dee39_4_k_cu_f6928267_211634cuda3std3__45__cpo3endE,@object
	.size		_ZN40_INTERNAL_130dee39_4_k_cu_f6928267_211634cuda3std3__45__cpo3endE,(_ZN40_INTERNAL_130dee39_4_k_cu_f6928267_211634cuda3std3__419piecewise_constructE - _ZN40_INTERNAL_130dee39_4_k_cu_f6928267_211634cuda3std3__45__cpo3endE)
_ZN40_INTERNAL_130dee39_4_k_cu_f6928267_211634cuda3std3__45__cpo3endE:
	.zero		1
	.type		_ZN40_INTERNAL_130dee39_4_k_cu_f6928267_211634cuda3std3__419piecewise_constructE,@object
	.size		_ZN40_INTERNAL_130dee39_4_k_cu_f6928267_211634cuda3std3__419piecewise_constructE,(_ZN40_INTERNAL_130dee39_4_k_cu_f6928267_211634cuda3std3__45__cpo4cendE - _ZN40_INTERNAL_130dee39_4_k_cu_f6928267_211634cuda3std3__419piecewise_constructE)
_ZN40_INTERNAL_130dee39_4_k_cu_f6928267_211634cuda3std3__419piecewise_constructE:
	.zero		1
	.type		_ZN40_INTERNAL_130dee39_4_k_cu_f6928267_211634cuda3std3__45__cpo4cendE,@object
	.size		_ZN40_INTERNAL_130dee39_4_k_cu_f6928267_211634cuda3std3__45__cpo4cendE,(_ZN40_INTERNAL_130dee39_4_k_cu_f6928267_211634cuda3std6ranges3__45__cpo4swapE - _ZN40_INTERNAL_130dee39_4_k_cu_f6928267_211634cuda3std3__45__cpo4cendE)
_ZN40_INTERNAL_130dee39_4_k_cu_f6928267_211634cuda3std3__45__cpo4cendE:
	.zero		1
	.type		_ZN40_INTERNAL_130dee39_4_k_cu_f6928267_211634cuda3std6ranges3__45__cpo4swapE,@object
	.size		_ZN40_INTERNAL_130dee39_4_k_cu_f6928267_211634cuda3std6ranges3__45__cpo4swapE,(.L_11 - _ZN40_INTERNAL_130dee39_4_k_cu_f6928267_211634cuda3std6ranges3__45__cpo4swapE)
_ZN40_INTERNAL_130dee39_4_k_cu_f6928267_211634cuda3std6ranges3__45__cpo4swapE:
	.zero		1
.L_11:


//--------------------- .nv.constant0._ZN7cutlass13device_kernelINS_4gemm6kernel13GemmUniversalIN4cute5tupleIJiiiiEEENS1_10collective13CollectiveMmaINS1_35MainloopSm100TmaUmmaWarpSpecializedILi14ELi2ELi2ENS5_IJNS4_1CILi1EEESB_SB_EEEEENS5_IJNSA_ILi128EEENSA_ILi256EEENSA_ILi32EEEEEENS_12float_e4m3_tENS5_IJlSB_lEEESI_SJ_NS4_8TiledMMAINS4_8MMA_AtomIJNS4_10MMA_TraitsINS4_19SM100_MMA_F8F6F4_SSEJSI_SI_fSE_SF_NS4_17integral_constantINS4_4UMMA5MajorELSQ_0EEESR_NSO_INSP_7ScaleInELSS_0EEEST_EEEEEENS4_6LayoutISC_NS5_IJNSA_ILi0EEESX_SX_EEEEENS5_IJNS4_10UnderscoreES10_S10_EEEEENS4_13SM90_TMA_LOADENS4_14ComposedLayoutINS4_7SwizzleILi1ELi4ELi3EEENS4_18smem_ptr_flag_bitsILi8EEENSW_INS5_IJNSA_ILi8EEESG_EEENS5_IJSG_SB_EEEEEEEvNS4_8identityES13_S1D_vS1E_EENS_8epilogue10collective18CollectiveEpilogueINS1G_23Sm100TmaWarpSpecializedILi4ELi2ELi64ELb0ELb0EEEJSH_NS5_IJNSW_ISE_SB_EENSW_INSA_ILi64EEESB_EEEEESI_SJ_SI_SJ_NS1G_6fusion15FusionCallbacksIS1K_NS1P_17LinearCombinationISI_fSI_fLNS_15FloatRoundStyleE2EEESH_S1O_JEEENS4_5SM1004TMEM4LOAD26SM100_TMEM_LOAD_32dp32b64xES13_NS14_INS15_ILi2ELi4ELi3EEES18_NSW_INS5_IJS19_S1M_EEENS5_IJS1M_SB_EEEEEEENS4_39AutoVectorizingCopyWithAssumedAlignmentILi128EEENS4_14SM90_TMA_STOREES23_S25_S25_EEEvvEEEEvNT_6ParamsE --------------------------
	.section	.nv.constant0._ZN7cutlass13device_kernelINS_4gemm6kernel13GemmUniversalIN4cute5tupleIJiiiiEEENS1_10collective13CollectiveMmaINS1_35MainloopSm100TmaUmmaWarpSpecializedILi14ELi2ELi2ENS5_IJNS4_1CILi1EEESB_SB_EEEEENS5_IJNSA_ILi128EEENSA_ILi256EEENSA_ILi32EEEEEENS_12float_e4m3_tENS5_IJlSB_lEEESI_SJ_NS4_8TiledMMAINS4_8MMA_AtomIJNS4_10MMA_TraitsINS4_19SM100_MMA_F8F6F4_SSEJSI_SI_fSE_SF_NS4_17integral_constantINS4_4UMMA5MajorELSQ_0EEESR_NSO_INSP_7ScaleInELSS_0EEEST_EEEEEENS4_6LayoutISC_NS5_IJNSA_ILi0EEESX_SX_EEEEENS5_IJNS4_10UnderscoreES10_S10_EEEEENS4_13SM90_TMA_LOADENS4_14ComposedLayoutINS4_7SwizzleILi1ELi4ELi3EEENS4_18smem_ptr_flag_bitsILi8EEENSW_INS5_IJNSA_ILi8EEESG_EEENS5_IJSG_SB_EEEEEEEvNS4_8identityES13_S1D_vS1E_EENS_8epilogue10collective18CollectiveEpilogueINS1G_23Sm100TmaWarpSpecializedILi4ELi2ELi64ELb0ELb0EEEJSH_NS5_IJNSW_ISE_SB_EENSW_INSA_ILi64EEESB_EEEEESI_SJ_SI_SJ_NS1G_6fusion15FusionCallbacksIS1K_NS1P_17LinearCombinationISI_fSI_fLNS_15FloatRoundStyleE2EEESH_S1O_JEEENS4_5SM1004TMEM4LOAD26SM100_TMEM_LOAD_32dp32b64xES13_NS14_INS15_ILi2ELi4ELi3EEES18_NSW_INS5_IJS19_S1M_EEENS5_IJS1M_SB_EEEEEEENS4_39AutoVectorizingCopyWithAssumedAlignmentILi128EEENS4_14SM90_TMA_STOREES23_S25_S25_EEEvvEEEEvNT_6ParamsE,"a",@progbits
	.sectionflags	@""
	.align	4
.nv.constant0._ZN7cutlass13device_kernelINS_4gemm6kernel13GemmUniversalIN4cute5tupleIJiiiiEEENS1_10collective13CollectiveMmaINS1_35MainloopSm100TmaUmmaWarpSpecializedILi14ELi2ELi2ENS5_IJNS4_1CILi1EEESB_SB_EEEEENS5_IJNSA_ILi128EEENSA_ILi256EEENSA_ILi32EEEEEENS_12float_e4m3_tENS5_IJlSB_lEEESI_SJ_NS4_8TiledMMAINS4_8MMA_AtomIJNS4_10MMA_TraitsINS4_19SM100_MMA_F8F6F4_SSEJSI_SI_fSE_SF_NS4_17integral_constantINS4_4UMMA5MajorELSQ_0EEESR_NSO_INSP_7ScaleInELSS_0EEEST_EEEEEENS4_6LayoutISC_NS5_IJNSA_ILi0EEESX_SX_EEEEENS5_IJNS4_10UnderscoreES10_S10_EEEEENS4_13SM90_TMA_LOADENS4_14ComposedLayoutINS4_7SwizzleILi1ELi4ELi3EEENS4_18smem_ptr_flag_bitsILi8EEENSW_INS5_IJNSA_ILi8EEESG_EEENS5_IJSG_SB_EEEEEEEvNS4_8identityES13_S1D_vS1E_EENS_8epilogue10collective18CollectiveEpilogueINS1G_23Sm100TmaWarpSpecializedILi4ELi2ELi64ELb0ELb0EEEJSH_NS5_IJNSW_ISE_SB_EENSW_INSA_ILi64EEESB_EEEEESI_SJ_SI_SJ_NS1G_6fusion15FusionCallbacksIS1K_NS1P_17LinearCombinationISI_fSI_fLNS_15FloatRoundStyleE2EEESH_S1O_JEEENS4_5SM1004TMEM4LOAD26SM100_TMEM_LOAD_32dp32b64xES13_NS14_INS15_ILi2ELi4ELi3EEES18_NSW_INS5_IJS19_S1M_EEENS5_IJS1M_SB_EEEEEEENS4_39AutoVectorizingCopyWithAssumedAlignmentILi128EEENS4_14SM90_TMA_STOREES23_S25_S25_EEEvvEEEEvNT_6ParamsE:
	.zero		2944


//--------------------- SYMBOLS --------------------------

	.type		.nv.reservedSmem.offset0,@object
	.size		.nv.reservedSmem.offset0,0x4
	.type		.nv.reservedSmem.cap,@object
	.size		.nv.reservedSmem.cap,0x4
	.type		__assertfail,@function
